//
// Generated by NVIDIA NVVM Compiler
//
// Compiler Build ID: CL-36424714
// Cuda compilation tools, release 13.0, V13.0.88
// Based on NVVM 20.0.0
//

.version 9.0
.target sm_100
.address_size 64

	// .globl	simple_search
.extern .func  (.param .b32 func_retval0) vprintf
(
	.param .b64 vprintf_param_0,
	.param .b64 vprintf_param_1
)
;
.global .align 4 .b8 precalc_xorwow_matrix[102400];
.global .align 4 .b8 precalc_xorwow_offset_matrix[102400];
.global .align 4 .b8 mrg32k3aM1[2304];
.global .align 4 .b8 mrg32k3aM2[2304];
.global .align 4 .b8 mrg32k3aM1SubSeq[2016];
.global .align 4 .b8 mrg32k3aM2SubSeq[2016];
.global .align 4 .b8 mrg32k3aM1Seq[2304];
.global .align 4 .b8 mrg32k3aM2Seq[2304];
.const .align 8 .b8 __cr_lgamma_table[72];
// _ZZ13simple_searchE12query_vector has been demoted
// _ZZ13simple_searchE8distance has been demoted
.global .align 1 .b8 $str[35] = {67, 108, 111, 115, 101, 115, 116, 32, 100, 105, 115, 116, 97, 110, 99, 101, 32, 102, 111, 114, 32, 113, 117, 101, 114, 121, 32, 37, 100, 58, 32, 37, 102, 10};

.visible .entry simple_search(
	.param .u64 .ptr .align 1 simple_search_param_0,
	.param .u32 simple_search_param_1,
	.param .u32 simple_search_param_2,
	.param .u32 simple_search_param_3,
	.param .u64 .ptr .align 1 simple_search_param_4
)
{
	.local .align 16 .b8 	__local_depot0[112];
	.reg .b64 	%SP;
	.reg .b64 	%SPL;
	.reg .pred 	%p<156>;
	.reg .b32 	%r<2764>;
	.reg .b32 	%f<100>;
	.reg .b64 	%rd<63>;
	.reg .b64 	%fd<5>;
	// demoted variable
	.shared .align 4 .b8 _ZZ13simple_searchE12query_vector[1000];
	// demoted variable
	.shared .align 4 .b8 _ZZ13simple_searchE8distance[4096];
	mov.u64 	%SPL, __local_depot0;
	cvta.local.u64 	%SP, %SPL;
	ld.param.u64 	%rd22, [simple_search_param_0];
	ld.param.u32 	%r1212, [simple_search_param_1];
	ld.param.u32 	%r1213, [simple_search_param_2];
	ld.param.u32 	%r1214, [simple_search_param_3];
	ld.param.u64 	%rd21, [simple_search_param_4];
	cvta.to.global.u64 	%rd1, %rd22;
	add.u64 	%rd2, %SPL, 0;
	add.u64 	%rd3, %SPL, 48;
	mov.u32 	%r1, %ctaid.x;
	setp.ge.u32 	%p1, %r1, %r1214;
	@%p1 bra 	$L__BB0_279;
	mov.u32 	%r2, %tid.x;
	setp.ne.s32 	%p2, %r2, 0;
	@%p2 bra 	$L__BB0_127;
	add.s32 	%r3, %r1213, %r1;
	shr.s32 	%r1215, %r3, 31;
	shr.u32 	%r1216, %r1215, 30;
	add.s32 	%r1217, %r3, %r1216;
	and.b32  	%r1218, %r1217, -4;
	sub.s32 	%r1219, %r3, %r1218;
	mul.wide.s32 	%rd25, %r1219, 8;
	add.s64 	%rd26, %rd1, %rd25;
	ld.global.u64 	%rd27, [%rd26];
	cvt.u32.u64 	%r1220, %rd27;
	xor.b32  	%r1221, %r1220, -1429050551;
	mul.lo.s32 	%r1222, %r1221, 1099087573;
	{ .reg .b32 tmp; mov.b64 {tmp, %r1223}, %rd27; }
	xor.b32  	%r1224, %r1223, -136515619;
	mul.lo.s32 	%r1225, %r1224, -1703105765;
	add.s32 	%r1226, %r1222, %r1225;
	add.s32 	%r2412, %r1226, 6615241;
	add.s32 	%r2130, %r1222, 123456789;
	st.local.v2.u32 	[%rd2], {%r2412, %r2130};
	xor.b32  	%r2129, %r1222, 362436069;
	add.s32 	%r2128, %r1225, 521288629;
	st.local.v2.u32 	[%rd2+8], {%r2129, %r2128};
	xor.b32  	%r2127, %r1225, 88675123;
	add.s32 	%r2126, %r1222, 5783321;
	st.local.v2.u32 	[%rd2+16], {%r2127, %r2126};
	setp.eq.s32 	%p3, %r3, 0;
	@%p3 bra 	$L__BB0_117;
	cvt.s64.s32 	%rd61, %r3;
	mov.b32 	%r2113, 0;
$L__BB0_4:
	mov.u64 	%rd5, %rd61;
	and.b64  	%rd6, %rd5, 3;
	setp.eq.s64 	%p4, %rd6, 0;
	@%p4 bra 	$L__BB0_116;
	mul.wide.u32 	%rd28, %r2113, 3200;
	mov.u64 	%rd29, precalc_xorwow_matrix;
	add.s64 	%rd7, %rd29, %rd28;
	mov.b32 	%r2126, 0;
	mov.u32 	%r2127, %r2126;
	mov.u32 	%r2128, %r2126;
	mov.u32 	%r2129, %r2126;
	mov.u32 	%r2130, %r2126;
	mov.u32 	%r2119, %r2126;
$L__BB0_6:
	mul.wide.u32 	%rd30, %r2119, 4;
	add.s64 	%rd31, %rd2, %rd30;
	ld.local.u32 	%r22, [%rd31+4];
	shl.b32 	%r23, %r2119, 5;
	mov.b32 	%r2125, 0;
$L__BB0_7:
	.pragma "nounroll";
	shr.u32 	%r1230, %r22, %r2125;
	and.b32  	%r1231, %r1230, 1;
	setp.eq.b32 	%p5, %r1231, 1;
	not.pred 	%p6, %p5;
	add.s32 	%r1232, %r23, %r2125;
	mul.lo.s32 	%r1233, %r1232, 5;
	mul.wide.u32 	%rd32, %r1233, 4;
	add.s64 	%rd8, %rd7, %rd32;
	@%p6 bra 	$L__BB0_9;
	ld.global.u32 	%r1234, [%rd8];
	xor.b32  	%r2130, %r2130, %r1234;
	ld.global.u32 	%r1235, [%rd8+4];
	xor.b32  	%r2129, %r2129, %r1235;
	ld.global.u32 	%r1236, [%rd8+8];
	xor.b32  	%r2128, %r2128, %r1236;
	ld.global.u32 	%r1237, [%rd8+12];
	xor.b32  	%r2127, %r2127, %r1237;
	ld.global.u32 	%r1238, [%rd8+16];
	xor.b32  	%r2126, %r2126, %r1238;
$L__BB0_9:
	and.b32  	%r1240, %r1230, 2;
	setp.eq.s32 	%p7, %r1240, 0;
	@%p7 bra 	$L__BB0_11;
	ld.global.u32 	%r1241, [%rd8+20];
	xor.b32  	%r2130, %r2130, %r1241;
	ld.global.u32 	%r1242, [%rd8+24];
	xor.b32  	%r2129, %r2129, %r1242;
	ld.global.u32 	%r1243, [%rd8+28];
	xor.b32  	%r2128, %r2128, %r1243;
	ld.global.u32 	%r1244, [%rd8+32];
	xor.b32  	%r2127, %r2127, %r1244;
	ld.global.u32 	%r1245, [%rd8+36];
	xor.b32  	%r2126, %r2126, %r1245;
$L__BB0_11:
	and.b32  	%r1247, %r1230, 4;
	setp.eq.s32 	%p8, %r1247, 0;
	@%p8 bra 	$L__BB0_13;
	ld.global.u32 	%r1248, [%rd8+40];
	xor.b32  	%r2130, %r2130, %r1248;
	ld.global.u32 	%r1249, [%rd8+44];
	xor.b32  	%r2129, %r2129, %r1249;
	ld.global.u32 	%r1250, [%rd8+48];
	xor.b32  	%r2128, %r2128, %r1250;
	ld.global.u32 	%r1251, [%rd8+52];
	xor.b32  	%r2127, %r2127, %r1251;
	ld.global.u32 	%r1252, [%rd8+56];
	xor.b32  	%r2126, %r2126, %r1252;
$L__BB0_13:
	and.b32  	%r1254, %r1230, 8;
	setp.eq.s32 	%p9, %r1254, 0;
	@%p9 bra 	$L__BB0_15;
	ld.global.u32 	%r1255, [%rd8+60];
	xor.b32  	%r2130, %r2130, %r1255;
	ld.global.u32 	%r1256, [%rd8+64];
	xor.b32  	%r2129, %r2129, %r1256;
	ld.global.u32 	%r1257, [%rd8+68];
	xor.b32  	%r2128, %r2128, %r1257;
	ld.global.u32 	%r1258, [%rd8+72];
	xor.b32  	%r2127, %r2127, %r1258;
	ld.global.u32 	%r1259, [%rd8+76];
	xor.b32  	%r2126, %r2126, %r1259;
$L__BB0_15:
	and.b32  	%r1261, %r1230, 16;
	setp.eq.s32 	%p10, %r1261, 0;
	@%p10 bra 	$L__BB0_17;
	ld.global.u32 	%r1262, [%rd8+80];
	xor.b32  	%r2130, %r2130, %r1262;
	ld.global.u32 	%r1263, [%rd8+84];
	xor.b32  	%r2129, %r2129, %r1263;
	ld.global.u32 	%r1264, [%rd8+88];
	xor.b32  	%r2128, %r2128, %r1264;
	ld.global.u32 	%r1265, [%rd8+92];
	xor.b32  	%r2127, %r2127, %r1265;
	ld.global.u32 	%r1266, [%rd8+96];
	xor.b32  	%r2126, %r2126, %r1266;
$L__BB0_17:
	and.b32  	%r1268, %r1230, 32;
	setp.eq.s32 	%p11, %r1268, 0;
	@%p11 bra 	$L__BB0_19;
	ld.global.u32 	%r1269, [%rd8+100];
	xor.b32  	%r2130, %r2130, %r1269;
	ld.global.u32 	%r1270, [%rd8+104];
	xor.b32  	%r2129, %r2129, %r1270;
	ld.global.u32 	%r1271, [%rd8+108];
	xor.b32  	%r2128, %r2128, %r1271;
	ld.global.u32 	%r1272, [%rd8+112];
	xor.b32  	%r2127, %r2127, %r1272;
	ld.global.u32 	%r1273, [%rd8+116];
	xor.b32  	%r2126, %r2126, %r1273;
$L__BB0_19:
	and.b32  	%r1275, %r1230, 64;
	setp.eq.s32 	%p12, %r1275, 0;
	@%p12 bra 	$L__BB0_21;
	ld.global.u32 	%r1276, [%rd8+120];
	xor.b32  	%r2130, %r2130, %r1276;
	ld.global.u32 	%r1277, [%rd8+124];
	xor.b32  	%r2129, %r2129, %r1277;
	ld.global.u32 	%r1278, [%rd8+128];
	xor.b32  	%r2128, %r2128, %r1278;
	ld.global.u32 	%r1279, [%rd8+132];
	xor.b32  	%r2127, %r2127, %r1279;
	ld.global.u32 	%r1280, [%rd8+136];
	xor.b32  	%r2126, %r2126, %r1280;
$L__BB0_21:
	and.b32  	%r1282, %r1230, 128;
	setp.eq.s32 	%p13, %r1282, 0;
	@%p13 bra 	$L__BB0_23;
	ld.global.u32 	%r1283, [%rd8+140];
	xor.b32  	%r2130, %r2130, %r1283;
	ld.global.u32 	%r1284, [%rd8+144];
	xor.b32  	%r2129, %r2129, %r1284;
	ld.global.u32 	%r1285, [%rd8+148];
	xor.b32  	%r2128, %r2128, %r1285;
	ld.global.u32 	%r1286, [%rd8+152];
	xor.b32  	%r2127, %r2127, %r1286;
	ld.global.u32 	%r1287, [%rd8+156];
	xor.b32  	%r2126, %r2126, %r1287;
$L__BB0_23:
	and.b32  	%r1289, %r1230, 256;
	setp.eq.s32 	%p14, %r1289, 0;
	@%p14 bra 	$L__BB0_25;
	ld.global.u32 	%r1290, [%rd8+160];
	xor.b32  	%r2130, %r2130, %r1290;
	ld.global.u32 	%r1291, [%rd8+164];
	xor.b32  	%r2129, %r2129, %r1291;
	ld.global.u32 	%r1292, [%rd8+168];
	xor.b32  	%r2128, %r2128, %r1292;
	ld.global.u32 	%r1293, [%rd8+172];
	xor.b32  	%r2127, %r2127, %r1293;
	ld.global.u32 	%r1294, [%rd8+176];
	xor.b32  	%r2126, %r2126, %r1294;
$L__BB0_25:
	and.b32  	%r1296, %r1230, 512;
	setp.eq.s32 	%p15, %r1296, 0;
	@%p15 bra 	$L__BB0_27;
	ld.global.u32 	%r1297, [%rd8+180];
	xor.b32  	%r2130, %r2130, %r1297;
	ld.global.u32 	%r1298, [%rd8+184];
	xor.b32  	%r2129, %r2129, %r1298;
	ld.global.u32 	%r1299, [%rd8+188];
	xor.b32  	%r2128, %r2128, %r1299;
	ld.global.u32 	%r1300, [%rd8+192];
	xor.b32  	%r2127, %r2127, %r1300;
	ld.global.u32 	%r1301, [%rd8+196];
	xor.b32  	%r2126, %r2126, %r1301;
$L__BB0_27:
	and.b32  	%r1303, %r1230, 1024;
	setp.eq.s32 	%p16, %r1303, 0;
	@%p16 bra 	$L__BB0_29;
	ld.global.u32 	%r1304, [%rd8+200];
	xor.b32  	%r2130, %r2130, %r1304;
	ld.global.u32 	%r1305, [%rd8+204];
	xor.b32  	%r2129, %r2129, %r1305;
	ld.global.u32 	%r1306, [%rd8+208];
	xor.b32  	%r2128, %r2128, %r1306;
	ld.global.u32 	%r1307, [%rd8+212];
	xor.b32  	%r2127, %r2127, %r1307;
	ld.global.u32 	%r1308, [%rd8+216];
	xor.b32  	%r2126, %r2126, %r1308;
$L__BB0_29:
	and.b32  	%r1310, %r1230, 2048;
	setp.eq.s32 	%p17, %r1310, 0;
	@%p17 bra 	$L__BB0_31;
	ld.global.u32 	%r1311, [%rd8+220];
	xor.b32  	%r2130, %r2130, %r1311;
	ld.global.u32 	%r1312, [%rd8+224];
	xor.b32  	%r2129, %r2129, %r1312;
	ld.global.u32 	%r1313, [%rd8+228];
	xor.b32  	%r2128, %r2128, %r1313;
	ld.global.u32 	%r1314, [%rd8+232];
	xor.b32  	%r2127, %r2127, %r1314;
	ld.global.u32 	%r1315, [%rd8+236];
	xor.b32  	%r2126, %r2126, %r1315;
$L__BB0_31:
	and.b32  	%r1317, %r1230, 4096;
	setp.eq.s32 	%p18, %r1317, 0;
	@%p18 bra 	$L__BB0_33;
	ld.global.u32 	%r1318, [%rd8+240];
	xor.b32  	%r2130, %r2130, %r1318;
	ld.global.u32 	%r1319, [%rd8+244];
	xor.b32  	%r2129, %r2129, %r1319;
	ld.global.u32 	%r1320, [%rd8+248];
	xor.b32  	%r2128, %r2128, %r1320;
	ld.global.u32 	%r1321, [%rd8+252];
	xor.b32  	%r2127, %r2127, %r1321;
	ld.global.u32 	%r1322, [%rd8+256];
	xor.b32  	%r2126, %r2126, %r1322;
$L__BB0_33:
	and.b32  	%r1324, %r1230, 8192;
	setp.eq.s32 	%p19, %r1324, 0;
	@%p19 bra 	$L__BB0_35;
	ld.global.u32 	%r1325, [%rd8+260];
	xor.b32  	%r2130, %r2130, %r1325;
	ld.global.u32 	%r1326, [%rd8+264];
	xor.b32  	%r2129, %r2129, %r1326;
	ld.global.u32 	%r1327, [%rd8+268];
	xor.b32  	%r2128, %r2128, %r1327;
	ld.global.u32 	%r1328, [%rd8+272];
	xor.b32  	%r2127, %r2127, %r1328;
	ld.global.u32 	%r1329, [%rd8+276];
	xor.b32  	%r2126, %r2126, %r1329;
$L__BB0_35:
	and.b32  	%r1331, %r1230, 16384;
	setp.eq.s32 	%p20, %r1331, 0;
	@%p20 bra 	$L__BB0_37;
	ld.global.u32 	%r1332, [%rd8+280];
	xor.b32  	%r2130, %r2130, %r1332;
	ld.global.u32 	%r1333, [%rd8+284];
	xor.b32  	%r2129, %r2129, %r1333;
	ld.global.u32 	%r1334, [%rd8+288];
	xor.b32  	%r2128, %r2128, %r1334;
	ld.global.u32 	%r1335, [%rd8+292];
	xor.b32  	%r2127, %r2127, %r1335;
	ld.global.u32 	%r1336, [%rd8+296];
	xor.b32  	%r2126, %r2126, %r1336;
$L__BB0_37:
	and.b32  	%r1338, %r1230, 32768;
	setp.eq.s32 	%p21, %r1338, 0;
	@%p21 bra 	$L__BB0_39;
	ld.global.u32 	%r1339, [%rd8+300];
	xor.b32  	%r2130, %r2130, %r1339;
	ld.global.u32 	%r1340, [%rd8+304];
	xor.b32  	%r2129, %r2129, %r1340;
	ld.global.u32 	%r1341, [%rd8+308];
	xor.b32  	%r2128, %r2128, %r1341;
	ld.global.u32 	%r1342, [%rd8+312];
	xor.b32  	%r2127, %r2127, %r1342;
	ld.global.u32 	%r1343, [%rd8+316];
	xor.b32  	%r2126, %r2126, %r1343;
$L__BB0_39:
	add.s32 	%r2125, %r2125, 16;
	setp.ne.s32 	%p22, %r2125, 32;
	@%p22 bra 	$L__BB0_7;
	mad.lo.s32 	%r1344, %r2119, -31, %r23;
	add.s32 	%r2119, %r1344, 1;
	setp.ne.s32 	%p23, %r2119, 5;
	@%p23 bra 	$L__BB0_6;
	st.local.u32 	[%rd2+4], %r2130;
	st.local.v2.u32 	[%rd2+8], {%r2129, %r2128};
	st.local.v2.u32 	[%rd2+16], {%r2127, %r2126};
	setp.eq.s64 	%p24, %rd6, 1;
	@%p24 bra 	$L__BB0_116;
	mov.b32 	%r2126, 0;
	mov.u32 	%r2127, %r2126;
	mov.u32 	%r2128, %r2126;
	mov.u32 	%r2129, %r2126;
	mov.u32 	%r2130, %r2126;
	mov.u32 	%r2211, %r2126;
$L__BB0_43:
	mul.wide.u32 	%rd33, %r2211, 4;
	add.s64 	%rd34, %rd2, %rd33;
	ld.local.u32 	%r198, [%rd34+4];
	shl.b32 	%r199, %r2211, 5;
	mov.b32 	%r2217, 0;
$L__BB0_44:
	.pragma "nounroll";
	shr.u32 	%r1347, %r198, %r2217;
	and.b32  	%r1348, %r1347, 1;
	setp.eq.b32 	%p25, %r1348, 1;
	not.pred 	%p26, %p25;
	add.s32 	%r1349, %r199, %r2217;
	mul.lo.s32 	%r1350, %r1349, 5;
	mul.wide.u32 	%rd35, %r1350, 4;
	add.s64 	%rd9, %rd7, %rd35;
	@%p26 bra 	$L__BB0_46;
	ld.global.u32 	%r1351, [%rd9];
	xor.b32  	%r2130, %r2130, %r1351;
	ld.global.u32 	%r1352, [%rd9+4];
	xor.b32  	%r2129, %r2129, %r1352;
	ld.global.u32 	%r1353, [%rd9+8];
	xor.b32  	%r2128, %r2128, %r1353;
	ld.global.u32 	%r1354, [%rd9+12];
	xor.b32  	%r2127, %r2127, %r1354;
	ld.global.u32 	%r1355, [%rd9+16];
	xor.b32  	%r2126, %r2126, %r1355;
$L__BB0_46:
	and.b32  	%r1357, %r1347, 2;
	setp.eq.s32 	%p27, %r1357, 0;
	@%p27 bra 	$L__BB0_48;
	ld.global.u32 	%r1358, [%rd9+20];
	xor.b32  	%r2130, %r2130, %r1358;
	ld.global.u32 	%r1359, [%rd9+24];
	xor.b32  	%r2129, %r2129, %r1359;
	ld.global.u32 	%r1360, [%rd9+28];
	xor.b32  	%r2128, %r2128, %r1360;
	ld.global.u32 	%r1361, [%rd9+32];
	xor.b32  	%r2127, %r2127, %r1361;
	ld.global.u32 	%r1362, [%rd9+36];
	xor.b32  	%r2126, %r2126, %r1362;
$L__BB0_48:
	and.b32  	%r1364, %r1347, 4;
	setp.eq.s32 	%p28, %r1364, 0;
	@%p28 bra 	$L__BB0_50;
	ld.global.u32 	%r1365, [%rd9+40];
	xor.b32  	%r2130, %r2130, %r1365;
	ld.global.u32 	%r1366, [%rd9+44];
	xor.b32  	%r2129, %r2129, %r1366;
	ld.global.u32 	%r1367, [%rd9+48];
	xor.b32  	%r2128, %r2128, %r1367;
	ld.global.u32 	%r1368, [%rd9+52];
	xor.b32  	%r2127, %r2127, %r1368;
	ld.global.u32 	%r1369, [%rd9+56];
	xor.b32  	%r2126, %r2126, %r1369;
$L__BB0_50:
	and.b32  	%r1371, %r1347, 8;
	setp.eq.s32 	%p29, %r1371, 0;
	@%p29 bra 	$L__BB0_52;
	ld.global.u32 	%r1372, [%rd9+60];
	xor.b32  	%r2130, %r2130, %r1372;
	ld.global.u32 	%r1373, [%rd9+64];
	xor.b32  	%r2129, %r2129, %r1373;
	ld.global.u32 	%r1374, [%rd9+68];
	xor.b32  	%r2128, %r2128, %r1374;
	ld.global.u32 	%r1375, [%rd9+72];
	xor.b32  	%r2127, %r2127, %r1375;
	ld.global.u32 	%r1376, [%rd9+76];
	xor.b32  	%r2126, %r2126, %r1376;
$L__BB0_52:
	and.b32  	%r1378, %r1347, 16;
	setp.eq.s32 	%p30, %r1378, 0;
	@%p30 bra 	$L__BB0_54;
	ld.global.u32 	%r1379, [%rd9+80];
	xor.b32  	%r2130, %r2130, %r1379;
	ld.global.u32 	%r1380, [%rd9+84];
	xor.b32  	%r2129, %r2129, %r1380;
	ld.global.u32 	%r1381, [%rd9+88];
	xor.b32  	%r2128, %r2128, %r1381;
	ld.global.u32 	%r1382, [%rd9+92];
	xor.b32  	%r2127, %r2127, %r1382;
	ld.global.u32 	%r1383, [%rd9+96];
	xor.b32  	%r2126, %r2126, %r1383;
$L__BB0_54:
	and.b32  	%r1385, %r1347, 32;
	setp.eq.s32 	%p31, %r1385, 0;
	@%p31 bra 	$L__BB0_56;
	ld.global.u32 	%r1386, [%rd9+100];
	xor.b32  	%r2130, %r2130, %r1386;
	ld.global.u32 	%r1387, [%rd9+104];
	xor.b32  	%r2129, %r2129, %r1387;
	ld.global.u32 	%r1388, [%rd9+108];
	xor.b32  	%r2128, %r2128, %r1388;
	ld.global.u32 	%r1389, [%rd9+112];
	xor.b32  	%r2127, %r2127, %r1389;
	ld.global.u32 	%r1390, [%rd9+116];
	xor.b32  	%r2126, %r2126, %r1390;
$L__BB0_56:
	and.b32  	%r1392, %r1347, 64;
	setp.eq.s32 	%p32, %r1392, 0;
	@%p32 bra 	$L__BB0_58;
	ld.global.u32 	%r1393, [%rd9+120];
	xor.b32  	%r2130, %r2130, %r1393;
	ld.global.u32 	%r1394, [%rd9+124];
	xor.b32  	%r2129, %r2129, %r1394;
	ld.global.u32 	%r1395, [%rd9+128];
	xor.b32  	%r2128, %r2128, %r1395;
	ld.global.u32 	%r1396, [%rd9+132];
	xor.b32  	%r2127, %r2127, %r1396;
	ld.global.u32 	%r1397, [%rd9+136];
	xor.b32  	%r2126, %r2126, %r1397;
$L__BB0_58:
	and.b32  	%r1399, %r1347, 128;
	setp.eq.s32 	%p33, %r1399, 0;
	@%p33 bra 	$L__BB0_60;
	ld.global.u32 	%r1400, [%rd9+140];
	xor.b32  	%r2130, %r2130, %r1400;
	ld.global.u32 	%r1401, [%rd9+144];
	xor.b32  	%r2129, %r2129, %r1401;
	ld.global.u32 	%r1402, [%rd9+148];
	xor.b32  	%r2128, %r2128, %r1402;
	ld.global.u32 	%r1403, [%rd9+152];
	xor.b32  	%r2127, %r2127, %r1403;
	ld.global.u32 	%r1404, [%rd9+156];
	xor.b32  	%r2126, %r2126, %r1404;
$L__BB0_60:
	and.b32  	%r1406, %r1347, 256;
	setp.eq.s32 	%p34, %r1406, 0;
	@%p34 bra 	$L__BB0_62;
	ld.global.u32 	%r1407, [%rd9+160];
	xor.b32  	%r2130, %r2130, %r1407;
	ld.global.u32 	%r1408, [%rd9+164];
	xor.b32  	%r2129, %r2129, %r1408;
	ld.global.u32 	%r1409, [%rd9+168];
	xor.b32  	%r2128, %r2128, %r1409;
	ld.global.u32 	%r1410, [%rd9+172];
	xor.b32  	%r2127, %r2127, %r1410;
	ld.global.u32 	%r1411, [%rd9+176];
	xor.b32  	%r2126, %r2126, %r1411;
$L__BB0_62:
	and.b32  	%r1413, %r1347, 512;
	setp.eq.s32 	%p35, %r1413, 0;
	@%p35 bra 	$L__BB0_64;
	ld.global.u32 	%r1414, [%rd9+180];
	xor.b32  	%r2130, %r2130, %r1414;
	ld.global.u32 	%r1415, [%rd9+184];
	xor.b32  	%r2129, %r2129, %r1415;
	ld.global.u32 	%r1416, [%rd9+188];
	xor.b32  	%r2128, %r2128, %r1416;
	ld.global.u32 	%r1417, [%rd9+192];
	xor.b32  	%r2127, %r2127, %r1417;
	ld.global.u32 	%r1418, [%rd9+196];
	xor.b32  	%r2126, %r2126, %r1418;
$L__BB0_64:
	and.b32  	%r1420, %r1347, 1024;
	setp.eq.s32 	%p36, %r1420, 0;
	@%p36 bra 	$L__BB0_66;
	ld.global.u32 	%r1421, [%rd9+200];
	xor.b32  	%r2130, %r2130, %r1421;
	ld.global.u32 	%r1422, [%rd9+204];
	xor.b32  	%r2129, %r2129, %r1422;
	ld.global.u32 	%r1423, [%rd9+208];
	xor.b32  	%r2128, %r2128, %r1423;
	ld.global.u32 	%r1424, [%rd9+212];
	xor.b32  	%r2127, %r2127, %r1424;
	ld.global.u32 	%r1425, [%rd9+216];
	xor.b32  	%r2126, %r2126, %r1425;
$L__BB0_66:
	and.b32  	%r1427, %r1347, 2048;
	setp.eq.s32 	%p37, %r1427, 0;
	@%p37 bra 	$L__BB0_68;
	ld.global.u32 	%r1428, [%rd9+220];
	xor.b32  	%r2130, %r2130, %r1428;
	ld.global.u32 	%r1429, [%rd9+224];
	xor.b32  	%r2129, %r2129, %r1429;
	ld.global.u32 	%r1430, [%rd9+228];
	xor.b32  	%r2128, %r2128, %r1430;
	ld.global.u32 	%r1431, [%rd9+232];
	xor.b32  	%r2127, %r2127, %r1431;
	ld.global.u32 	%r1432, [%rd9+236];
	xor.b32  	%r2126, %r2126, %r1432;
$L__BB0_68:
	and.b32  	%r1434, %r1347, 4096;
	setp.eq.s32 	%p38, %r1434, 0;
	@%p38 bra 	$L__BB0_70;
	ld.global.u32 	%r1435, [%rd9+240];
	xor.b32  	%r2130, %r2130, %r1435;
	ld.global.u32 	%r1436, [%rd9+244];
	xor.b32  	%r2129, %r2129, %r1436;
	ld.global.u32 	%r1437, [%rd9+248];
	xor.b32  	%r2128, %r2128, %r1437;
	ld.global.u32 	%r1438, [%rd9+252];
	xor.b32  	%r2127, %r2127, %r1438;
	ld.global.u32 	%r1439, [%rd9+256];
	xor.b32  	%r2126, %r2126, %r1439;
$L__BB0_70:
	and.b32  	%r1441, %r1347, 8192;
	setp.eq.s32 	%p39, %r1441, 0;
	@%p39 bra 	$L__BB0_72;
	ld.global.u32 	%r1442, [%rd9+260];
	xor.b32  	%r2130, %r2130, %r1442;
	ld.global.u32 	%r1443, [%rd9+264];
	xor.b32  	%r2129, %r2129, %r1443;
	ld.global.u32 	%r1444, [%rd9+268];
	xor.b32  	%r2128, %r2128, %r1444;
	ld.global.u32 	%r1445, [%rd9+272];
	xor.b32  	%r2127, %r2127, %r1445;
	ld.global.u32 	%r1446, [%rd9+276];
	xor.b32  	%r2126, %r2126, %r1446;
$L__BB0_72:
	and.b32  	%r1448, %r1347, 16384;
	setp.eq.s32 	%p40, %r1448, 0;
	@%p40 bra 	$L__BB0_74;
	ld.global.u32 	%r1449, [%rd9+280];
	xor.b32  	%r2130, %r2130, %r1449;
	ld.global.u32 	%r1450, [%rd9+284];
	xor.b32  	%r2129, %r2129, %r1450;
	ld.global.u32 	%r1451, [%rd9+288];
	xor.b32  	%r2128, %r2128, %r1451;
	ld.global.u32 	%r1452, [%rd9+292];
	xor.b32  	%r2127, %r2127, %r1452;
	ld.global.u32 	%r1453, [%rd9+296];
	xor.b32  	%r2126, %r2126, %r1453;
$L__BB0_74:
	and.b32  	%r1455, %r1347, 32768;
	setp.eq.s32 	%p41, %r1455, 0;
	@%p41 bra 	$L__BB0_76;
	ld.global.u32 	%r1456, [%rd9+300];
	xor.b32  	%r2130, %r2130, %r1456;
	ld.global.u32 	%r1457, [%rd9+304];
	xor.b32  	%r2129, %r2129, %r1457;
	ld.global.u32 	%r1458, [%rd9+308];
	xor.b32  	%r2128, %r2128, %r1458;
	ld.global.u32 	%r1459, [%rd9+312];
	xor.b32  	%r2127, %r2127, %r1459;
	ld.global.u32 	%r1460, [%rd9+316];
	xor.b32  	%r2126, %r2126, %r1460;
$L__BB0_76:
	add.s32 	%r2217, %r2217, 16;
	setp.ne.s32 	%p42, %r2217, 32;
	@%p42 bra 	$L__BB0_44;
	mad.lo.s32 	%r1461, %r2211, -31, %r199;
	add.s32 	%r2211, %r1461, 1;
	setp.ne.s32 	%p43, %r2211, 5;
	@%p43 bra 	$L__BB0_43;
	st.local.u32 	[%rd2+4], %r2130;
	st.local.v2.u32 	[%rd2+8], {%r2129, %r2128};
	st.local.v2.u32 	[%rd2+16], {%r2127, %r2126};
	setp.ne.s64 	%p44, %rd6, 3;
	@%p44 bra 	$L__BB0_116;
	mov.b32 	%r2126, 0;
	mov.u32 	%r2127, %r2126;
	mov.u32 	%r2128, %r2126;
	mov.u32 	%r2129, %r2126;
	mov.u32 	%r2130, %r2126;
	mov.u32 	%r2303, %r2126;
$L__BB0_80:
	mul.wide.u32 	%rd36, %r2303, 4;
	add.s64 	%rd37, %rd2, %rd36;
	ld.local.u32 	%r374, [%rd37+4];
	shl.b32 	%r375, %r2303, 5;
	mov.b32 	%r2309, 0;
$L__BB0_81:
	.pragma "nounroll";
	shr.u32 	%r1464, %r374, %r2309;
	and.b32  	%r1465, %r1464, 1;
	setp.eq.b32 	%p45, %r1465, 1;
	not.pred 	%p46, %p45;
	add.s32 	%r1466, %r375, %r2309;
	mul.lo.s32 	%r1467, %r1466, 5;
	mul.wide.u32 	%rd38, %r1467, 4;
	add.s64 	%rd10, %rd7, %rd38;
	@%p46 bra 	$L__BB0_83;
	ld.global.u32 	%r1468, [%rd10];
	xor.b32  	%r2130, %r2130, %r1468;
	ld.global.u32 	%r1469, [%rd10+4];
	xor.b32  	%r2129, %r2129, %r1469;
	ld.global.u32 	%r1470, [%rd10+8];
	xor.b32  	%r2128, %r2128, %r1470;
	ld.global.u32 	%r1471, [%rd10+12];
	xor.b32  	%r2127, %r2127, %r1471;
	ld.global.u32 	%r1472, [%rd10+16];
	xor.b32  	%r2126, %r2126, %r1472;
$L__BB0_83:
	and.b32  	%r1474, %r1464, 2;
	setp.eq.s32 	%p47, %r1474, 0;
	@%p47 bra 	$L__BB0_85;
	ld.global.u32 	%r1475, [%rd10+20];
	xor.b32  	%r2130, %r2130, %r1475;
	ld.global.u32 	%r1476, [%rd10+24];
	xor.b32  	%r2129, %r2129, %r1476;
	ld.global.u32 	%r1477, [%rd10+28];
	xor.b32  	%r2128, %r2128, %r1477;
	ld.global.u32 	%r1478, [%rd10+32];
	xor.b32  	%r2127, %r2127, %r1478;
	ld.global.u32 	%r1479, [%rd10+36];
	xor.b32  	%r2126, %r2126, %r1479;
$L__BB0_85:
	and.b32  	%r1481, %r1464, 4;
	setp.eq.s32 	%p48, %r1481, 0;
	@%p48 bra 	$L__BB0_87;
	ld.global.u32 	%r1482, [%rd10+40];
	xor.b32  	%r2130, %r2130, %r1482;
	ld.global.u32 	%r1483, [%rd10+44];
	xor.b32  	%r2129, %r2129, %r1483;
	ld.global.u32 	%r1484, [%rd10+48];
	xor.b32  	%r2128, %r2128, %r1484;
	ld.global.u32 	%r1485, [%rd10+52];
	xor.b32  	%r2127, %r2127, %r1485;
	ld.global.u32 	%r1486, [%rd10+56];
	xor.b32  	%r2126, %r2126, %r1486;
$L__BB0_87:
	and.b32  	%r1488, %r1464, 8;
	setp.eq.s32 	%p49, %r1488, 0;
	@%p49 bra 	$L__BB0_89;
	ld.global.u32 	%r1489, [%rd10+60];
	xor.b32  	%r2130, %r2130, %r1489;
	ld.global.u32 	%r1490, [%rd10+64];
	xor.b32  	%r2129, %r2129, %r1490;
	ld.global.u32 	%r1491, [%rd10+68];
	xor.b32  	%r2128, %r2128, %r1491;
	ld.global.u32 	%r1492, [%rd10+72];
	xor.b32  	%r2127, %r2127, %r1492;
	ld.global.u32 	%r1493, [%rd10+76];
	xor.b32  	%r2126, %r2126, %r1493;
$L__BB0_89:
	and.b32  	%r1495, %r1464, 16;
	setp.eq.s32 	%p50, %r1495, 0;
	@%p50 bra 	$L__BB0_91;
	ld.global.u32 	%r1496, [%rd10+80];
	xor.b32  	%r2130, %r2130, %r1496;
	ld.global.u32 	%r1497, [%rd10+84];
	xor.b32  	%r2129, %r2129, %r1497;
	ld.global.u32 	%r1498, [%rd10+88];
	xor.b32  	%r2128, %r2128, %r1498;
	ld.global.u32 	%r1499, [%rd10+92];
	xor.b32  	%r2127, %r2127, %r1499;
	ld.global.u32 	%r1500, [%rd10+96];
	xor.b32  	%r2126, %r2126, %r1500;
$L__BB0_91:
	and.b32  	%r1502, %r1464, 32;
	setp.eq.s32 	%p51, %r1502, 0;
	@%p51 bra 	$L__BB0_93;
	ld.global.u32 	%r1503, [%rd10+100];
	xor.b32  	%r2130, %r2130, %r1503;
	ld.global.u32 	%r1504, [%rd10+104];
	xor.b32  	%r2129, %r2129, %r1504;
	ld.global.u32 	%r1505, [%rd10+108];
	xor.b32  	%r2128, %r2128, %r1505;
	ld.global.u32 	%r1506, [%rd10+112];
	xor.b32  	%r2127, %r2127, %r1506;
	ld.global.u32 	%r1507, [%rd10+116];
	xor.b32  	%r2126, %r2126, %r1507;
$L__BB0_93:
	and.b32  	%r1509, %r1464, 64;
	setp.eq.s32 	%p52, %r1509, 0;
	@%p52 bra 	$L__BB0_95;
	ld.global.u32 	%r1510, [%rd10+120];
	xor.b32  	%r2130, %r2130, %r1510;
	ld.global.u32 	%r1511, [%rd10+124];
	xor.b32  	%r2129, %r2129, %r1511;
	ld.global.u32 	%r1512, [%rd10+128];
	xor.b32  	%r2128, %r2128, %r1512;
	ld.global.u32 	%r1513, [%rd10+132];
	xor.b32  	%r2127, %r2127, %r1513;
	ld.global.u32 	%r1514, [%rd10+136];
	xor.b32  	%r2126, %r2126, %r1514;
$L__BB0_95:
	and.b32  	%r1516, %r1464, 128;
	setp.eq.s32 	%p53, %r1516, 0;
	@%p53 bra 	$L__BB0_97;
	ld.global.u32 	%r1517, [%rd10+140];
	xor.b32  	%r2130, %r2130, %r1517;
	ld.global.u32 	%r1518, [%rd10+144];
	xor.b32  	%r2129, %r2129, %r1518;
	ld.global.u32 	%r1519, [%rd10+148];
	xor.b32  	%r2128, %r2128, %r1519;
	ld.global.u32 	%r1520, [%rd10+152];
	xor.b32  	%r2127, %r2127, %r1520;
	ld.global.u32 	%r1521, [%rd10+156];
	xor.b32  	%r2126, %r2126, %r1521;
$L__BB0_97:
	and.b32  	%r1523, %r1464, 256;
	setp.eq.s32 	%p54, %r1523, 0;
	@%p54 bra 	$L__BB0_99;
	ld.global.u32 	%r1524, [%rd10+160];
	xor.b32  	%r2130, %r2130, %r1524;
	ld.global.u32 	%r1525, [%rd10+164];
	xor.b32  	%r2129, %r2129, %r1525;
	ld.global.u32 	%r1526, [%rd10+168];
	xor.b32  	%r2128, %r2128, %r1526;
	ld.global.u32 	%r1527, [%rd10+172];
	xor.b32  	%r2127, %r2127, %r1527;
	ld.global.u32 	%r1528, [%rd10+176];
	xor.b32  	%r2126, %r2126, %r1528;
$L__BB0_99:
	and.b32  	%r1530, %r1464, 512;
	setp.eq.s32 	%p55, %r1530, 0;
	@%p55 bra 	$L__BB0_101;
	ld.global.u32 	%r1531, [%rd10+180];
	xor.b32  	%r2130, %r2130, %r1531;
	ld.global.u32 	%r1532, [%rd10+184];
	xor.b32  	%r2129, %r2129, %r1532;
	ld.global.u32 	%r1533, [%rd10+188];
	xor.b32  	%r2128, %r2128, %r1533;
	ld.global.u32 	%r1534, [%rd10+192];
	xor.b32  	%r2127, %r2127, %r1534;
	ld.global.u32 	%r1535, [%rd10+196];
	xor.b32  	%r2126, %r2126, %r1535;
$L__BB0_101:
	and.b32  	%r1537, %r1464, 1024;
	setp.eq.s32 	%p56, %r1537, 0;
	@%p56 bra 	$L__BB0_103;
	ld.global.u32 	%r1538, [%rd10+200];
	xor.b32  	%r2130, %r2130, %r1538;
	ld.global.u32 	%r1539, [%rd10+204];
	xor.b32  	%r2129, %r2129, %r1539;
	ld.global.u32 	%r1540, [%rd10+208];
	xor.b32  	%r2128, %r2128, %r1540;
	ld.global.u32 	%r1541, [%rd10+212];
	xor.b32  	%r2127, %r2127, %r1541;
	ld.global.u32 	%r1542, [%rd10+216];
	xor.b32  	%r2126, %r2126, %r1542;
$L__BB0_103:
	and.b32  	%r1544, %r1464, 2048;
	setp.eq.s32 	%p57, %r1544, 0;
	@%p57 bra 	$L__BB0_105;
	ld.global.u32 	%r1545, [%rd10+220];
	xor.b32  	%r2130, %r2130, %r1545;
	ld.global.u32 	%r1546, [%rd10+224];
	xor.b32  	%r2129, %r2129, %r1546;
	ld.global.u32 	%r1547, [%rd10+228];
	xor.b32  	%r2128, %r2128, %r1547;
	ld.global.u32 	%r1548, [%rd10+232];
	xor.b32  	%r2127, %r2127, %r1548;
	ld.global.u32 	%r1549, [%rd10+236];
	xor.b32  	%r2126, %r2126, %r1549;
$L__BB0_105:
	and.b32  	%r1551, %r1464, 4096;
	setp.eq.s32 	%p58, %r1551, 0;
	@%p58 bra 	$L__BB0_107;
	ld.global.u32 	%r1552, [%rd10+240];
	xor.b32  	%r2130, %r2130, %r1552;
	ld.global.u32 	%r1553, [%rd10+244];
	xor.b32  	%r2129, %r2129, %r1553;
	ld.global.u32 	%r1554, [%rd10+248];
	xor.b32  	%r2128, %r2128, %r1554;
	ld.global.u32 	%r1555, [%rd10+252];
	xor.b32  	%r2127, %r2127, %r1555;
	ld.global.u32 	%r1556, [%rd10+256];
	xor.b32  	%r2126, %r2126, %r1556;
$L__BB0_107:
	and.b32  	%r1558, %r1464, 8192;
	setp.eq.s32 	%p59, %r1558, 0;
	@%p59 bra 	$L__BB0_109;
	ld.global.u32 	%r1559, [%rd10+260];
	xor.b32  	%r2130, %r2130, %r1559;
	ld.global.u32 	%r1560, [%rd10+264];
	xor.b32  	%r2129, %r2129, %r1560;
	ld.global.u32 	%r1561, [%rd10+268];
	xor.b32  	%r2128, %r2128, %r1561;
	ld.global.u32 	%r1562, [%rd10+272];
	xor.b32  	%r2127, %r2127, %r1562;
	ld.global.u32 	%r1563, [%rd10+276];
	xor.b32  	%r2126, %r2126, %r1563;
$L__BB0_109:
	and.b32  	%r1565, %r1464, 16384;
	setp.eq.s32 	%p60, %r1565, 0;
	@%p60 bra 	$L__BB0_111;
	ld.global.u32 	%r1566, [%rd10+280];
	xor.b32  	%r2130, %r2130, %r1566;
	ld.global.u32 	%r1567, [%rd10+284];
	xor.b32  	%r2129, %r2129, %r1567;
	ld.global.u32 	%r1568, [%rd10+288];
	xor.b32  	%r2128, %r2128, %r1568;
	ld.global.u32 	%r1569, [%rd10+292];
	xor.b32  	%r2127, %r2127, %r1569;
	ld.global.u32 	%r1570, [%rd10+296];
	xor.b32  	%r2126, %r2126, %r1570;
$L__BB0_111:
	and.b32  	%r1572, %r1464, 32768;
	setp.eq.s32 	%p61, %r1572, 0;
	@%p61 bra 	$L__BB0_113;
	ld.global.u32 	%r1573, [%rd10+300];
	xor.b32  	%r2130, %r2130, %r1573;
	ld.global.u32 	%r1574, [%rd10+304];
	xor.b32  	%r2129, %r2129, %r1574;
	ld.global.u32 	%r1575, [%rd10+308];
	xor.b32  	%r2128, %r2128, %r1575;
	ld.global.u32 	%r1576, [%rd10+312];
	xor.b32  	%r2127, %r2127, %r1576;
	ld.global.u32 	%r1577, [%rd10+316];
	xor.b32  	%r2126, %r2126, %r1577;
$L__BB0_113:
	add.s32 	%r2309, %r2309, 16;
	setp.ne.s32 	%p62, %r2309, 32;
	@%p62 bra 	$L__BB0_81;
	mad.lo.s32 	%r1578, %r2303, -31, %r375;
	add.s32 	%r2303, %r1578, 1;
	setp.ne.s32 	%p63, %r2303, 5;
	@%p63 bra 	$L__BB0_80;
	st.local.u32 	[%rd2+4], %r2130;
	st.local.v2.u32 	[%rd2+8], {%r2129, %r2128};
	st.local.v2.u32 	[%rd2+16], {%r2127, %r2126};
$L__BB0_116:
	shr.u64 	%rd61, %rd5, 2;
	add.s32 	%r2113, %r2113, 1;
	setp.gt.u64 	%p64, %rd5, 3;
	@%p64 bra 	$L__BB0_4;
$L__BB0_117:
	mov.b32 	%r1579, 0;
	st.local.v2.u32 	[%rd2+24], {%r1579, %r1579};
	st.local.u32 	[%rd2+32], %r1579;
	mov.b64 	%rd39, 0;
	st.local.u64 	[%rd2+40], %rd39;
	setp.eq.s32 	%p65, %r1212, 0;
	@%p65 bra 	$L__BB0_127;
	and.b32  	%r555, %r1212, 3;
	setp.lt.u32 	%p66, %r1212, 4;
	mov.b32 	%r2429, 0;
	@%p66 bra 	$L__BB0_121;
	and.b32  	%r2429, %r1212, -4;
	mov.b32 	%r2406, 0;
	mov.u32 	%r1592, _ZZ13simple_searchE12query_vector;
	mov.u32 	%r2402, %r2127;
	mov.u32 	%r2403, %r2128;
	mov.u32 	%r2404, %r2129;
	mov.u32 	%r2405, %r2130;
$L__BB0_120:
	.pragma "nounroll";
	mov.u32 	%r2130, %r2126;
	shr.u32 	%r1583, %r2405, 2;
	xor.b32  	%r1584, %r1583, %r2405;
	shl.b32 	%r1585, %r2130, 4;
	shl.b32 	%r1586, %r1584, 1;
	xor.b32  	%r1587, %r1586, %r1585;
	xor.b32  	%r1588, %r1587, %r1584;
	xor.b32  	%r2129, %r1588, %r2130;
	add.s32 	%r1589, %r2412, %r2129;
	add.s32 	%r1590, %r1589, 362437;
	cvt.rn.f32.u32 	%f29, %r1590;
	fma.rn.f32 	%f30, %f29, 0f2F800000, 0f2F000000;
	shl.b32 	%r1591, %r2406, 2;
	add.s32 	%r1593, %r1592, %r1591;
	st.shared.f32 	[%r1593], %f30;
	shr.u32 	%r1594, %r2404, 2;
	xor.b32  	%r1595, %r1594, %r2404;
	shl.b32 	%r1596, %r2129, 4;
	shl.b32 	%r1597, %r1595, 1;
	xor.b32  	%r1598, %r1597, %r1596;
	xor.b32  	%r1599, %r1598, %r1595;
	xor.b32  	%r2128, %r1599, %r2129;
	add.s32 	%r1600, %r2412, %r2128;
	add.s32 	%r1601, %r1600, 724874;
	cvt.rn.f32.u32 	%f31, %r1601;
	fma.rn.f32 	%f32, %f31, 0f2F800000, 0f2F000000;
	st.shared.f32 	[%r1593+4], %f32;
	shr.u32 	%r1602, %r2403, 2;
	xor.b32  	%r1603, %r1602, %r2403;
	shl.b32 	%r1604, %r2128, 4;
	shl.b32 	%r1605, %r1603, 1;
	xor.b32  	%r1606, %r1605, %r1604;
	xor.b32  	%r1607, %r1606, %r1603;
	xor.b32  	%r2127, %r1607, %r2128;
	add.s32 	%r1608, %r2412, %r2127;
	add.s32 	%r1609, %r1608, 1087311;
	cvt.rn.f32.u32 	%f33, %r1609;
	fma.rn.f32 	%f34, %f33, 0f2F800000, 0f2F000000;
	st.shared.f32 	[%r1593+8], %f34;
	shr.u32 	%r1610, %r2402, 2;
	xor.b32  	%r1611, %r1610, %r2402;
	shl.b32 	%r1612, %r2127, 4;
	shl.b32 	%r1613, %r1611, 1;
	xor.b32  	%r1614, %r1613, %r1612;
	xor.b32  	%r1615, %r1614, %r1611;
	xor.b32  	%r2126, %r1615, %r2127;
	add.s32 	%r2412, %r2412, 1449748;
	add.s32 	%r1616, %r2126, %r2412;
	cvt.rn.f32.u32 	%f35, %r1616;
	fma.rn.f32 	%f36, %f35, 0f2F800000, 0f2F000000;
	st.shared.f32 	[%r1593+12], %f36;
	add.s32 	%r2406, %r2406, 4;
	setp.ne.s32 	%p67, %r2406, %r2429;
	mov.u32 	%r2402, %r2127;
	mov.u32 	%r2403, %r2128;
	mov.u32 	%r2404, %r2129;
	mov.u32 	%r2405, %r2130;
	@%p67 bra 	$L__BB0_120;
$L__BB0_121:
	setp.eq.s32 	%p68, %r555, 0;
	mov.u32 	%r2430, %r2127;
	mov.u32 	%r2431, %r2128;
	@%p68 bra 	$L__BB0_126;
	setp.eq.s32 	%p69, %r555, 1;
	mov.u32 	%r2424, %r2126;
	mov.u32 	%r2425, %r2127;
	mov.u32 	%r2426, %r2128;
	mov.u32 	%r2427, %r2129;
	mov.u32 	%r2428, %r2130;
	@%p69 bra 	$L__BB0_124;
	shr.u32 	%r1618, %r2130, 2;
	xor.b32  	%r1619, %r1618, %r2130;
	shl.b32 	%r1620, %r2126, 4;
	shl.b32 	%r1621, %r1619, 1;
	xor.b32  	%r1622, %r1621, %r1620;
	xor.b32  	%r1623, %r1622, %r1619;
	xor.b32  	%r2430, %r1623, %r2126;
	add.s32 	%r1624, %r2412, %r2430;
	add.s32 	%r1625, %r1624, 362437;
	cvt.rn.f32.u32 	%f37, %r1625;
	fma.rn.f32 	%f38, %f37, 0f2F800000, 0f2F000000;
	shl.b32 	%r1626, %r2429, 2;
	mov.u32 	%r1627, _ZZ13simple_searchE12query_vector;
	add.s32 	%r1628, %r1627, %r1626;
	st.shared.f32 	[%r1628], %f38;
	shr.u32 	%r1629, %r2129, 2;
	xor.b32  	%r1630, %r1629, %r2129;
	shl.b32 	%r1631, %r2430, 4;
	shl.b32 	%r1632, %r1630, 1;
	xor.b32  	%r1633, %r1632, %r1631;
	xor.b32  	%r1634, %r1633, %r1630;
	xor.b32  	%r2424, %r1634, %r2430;
	add.s32 	%r2412, %r2412, 724874;
	add.s32 	%r1635, %r2424, %r2412;
	cvt.rn.f32.u32 	%f39, %r1635;
	fma.rn.f32 	%f40, %f39, 0f2F800000, 0f2F000000;
	st.shared.f32 	[%r1628+4], %f40;
	add.s32 	%r2429, %r2429, 2;
	mov.u32 	%r2425, %r2430;
	mov.u32 	%r2426, %r2126;
	mov.u32 	%r2427, %r2127;
	mov.u32 	%r2428, %r2128;
$L__BB0_124:
	and.b32  	%r1636, %r1212, 1;
	setp.eq.b32 	%p70, %r1636, 1;
	not.pred 	%p71, %p70;
	mov.u32 	%r2431, %r2126;
	mov.u32 	%r2129, %r2127;
	mov.u32 	%r2130, %r2128;
	mov.u32 	%r2126, %r2424;
	@%p71 bra 	$L__BB0_126;
	shr.u32 	%r1637, %r2428, 2;
	xor.b32  	%r1638, %r1637, %r2428;
	shl.b32 	%r1639, %r2424, 4;
	shl.b32 	%r1640, %r1638, 1;
	xor.b32  	%r1641, %r1640, %r1639;
	xor.b32  	%r1642, %r1641, %r1638;
	xor.b32  	%r2126, %r1642, %r2424;
	add.s32 	%r2412, %r2412, 362437;
	add.s32 	%r1643, %r2126, %r2412;
	cvt.rn.f32.u32 	%f41, %r1643;
	fma.rn.f32 	%f42, %f41, 0f2F800000, 0f2F000000;
	shl.b32 	%r1644, %r2429, 2;
	mov.u32 	%r1645, _ZZ13simple_searchE12query_vector;
	add.s32 	%r1646, %r1645, %r1644;
	st.shared.f32 	[%r1646], %f42;
	mov.u32 	%r2430, %r2424;
	mov.u32 	%r2431, %r2425;
	mov.u32 	%r2129, %r2426;
	mov.u32 	%r2130, %r2427;
$L__BB0_126:
	st.local.v2.u32 	[%rd2+8], {%r2129, %r2431};
	st.local.v2.u32 	[%rd2+16], {%r2430, %r2126};
	st.local.v2.u32 	[%rd2], {%r2412, %r2130};
$L__BB0_127:
	bar.sync 	0;
	setp.eq.s32 	%p72, %r1213, 0;
	mov.f64 	%fd4, 0d47EFFFFFE0000000;
	@%p72 bra 	$L__BB0_277;
	mov.u32 	%r605, %ntid.x;
	cvta.to.global.u64 	%rd40, %rd21;
	mul.wide.u32 	%rd41, %r1, 4;
	add.s64 	%rd12, %rd40, %rd41;
	and.b32  	%r606, %r1212, -4;
	and.b32  	%r607, %r1212, 1;
	and.b32  	%r608, %r605, 3;
	mov.f32 	%f91, 0f7F7FFFFF;
	mov.b32 	%r2436, 0;
$L__BB0_129:
	shl.b32 	%r1648, %r2, 2;
	mov.u32 	%r1649, _ZZ13simple_searchE8distance;
	add.s32 	%r1650, %r1649, %r1648;
	mov.b32 	%r1651, 0;
	st.shared.u32 	[%r1650], %r1651;
	bar.sync 	0;
	shr.s32 	%r1652, %r2436, 31;
	shr.u32 	%r1653, %r1652, 30;
	add.s32 	%r1654, %r2436, %r1653;
	and.b32  	%r1655, %r1654, -4;
	sub.s32 	%r1656, %r2436, %r1655;
	mul.wide.s32 	%rd42, %r1656, 8;
	add.s64 	%rd43, %rd1, %rd42;
	ld.global.u64 	%rd44, [%rd43];
	cvt.u32.u64 	%r1657, %rd44;
	xor.b32  	%r1658, %r1657, -1429050551;
	mul.lo.s32 	%r1659, %r1658, 1099087573;
	{ .reg .b32 tmp; mov.b64 {tmp, %r1660}, %rd44; }
	xor.b32  	%r1661, %r1660, -136515619;
	mul.lo.s32 	%r1662, %r1661, -1703105765;
	add.s32 	%r1663, %r1659, %r1662;
	add.s32 	%r2741, %r1663, 6615241;
	add.s32 	%r2459, %r1659, 123456789;
	st.local.u32 	[%rd3+4], %r2459;
	xor.b32  	%r2458, %r1659, 362436069;
	add.s32 	%r2457, %r1662, 521288629;
	st.local.v2.u32 	[%rd3+8], {%r2458, %r2457};
	xor.b32  	%r2456, %r1662, 88675123;
	add.s32 	%r2455, %r1659, 5783321;
	st.local.v2.u32 	[%rd3+16], {%r2456, %r2455};
	setp.eq.s32 	%p73, %r2436, 0;
	@%p73 bra 	$L__BB0_244;
	cvt.s64.s32 	%rd62, %r2436;
	mov.b32 	%r2442, 0;
$L__BB0_131:
	mov.u64 	%rd14, %rd62;
	and.b64  	%rd15, %rd14, 3;
	setp.eq.s64 	%p74, %rd15, 0;
	@%p74 bra 	$L__BB0_243;
	mul.wide.u32 	%rd45, %r2442, 3200;
	mov.u64 	%rd46, precalc_xorwow_matrix;
	add.s64 	%rd16, %rd46, %rd45;
	mov.b32 	%r2455, 0;
	mov.u32 	%r2456, %r2455;
	mov.u32 	%r2457, %r2455;
	mov.u32 	%r2458, %r2455;
	mov.u32 	%r2459, %r2455;
	mov.u32 	%r2448, %r2455;
$L__BB0_133:
	mul.wide.u32 	%rd47, %r2448, 4;
	add.s64 	%rd48, %rd3, %rd47;
	ld.local.u32 	%r628, [%rd48+4];
	shl.b32 	%r629, %r2448, 5;
	mov.b32 	%r2454, 0;
$L__BB0_134:
	.pragma "nounroll";
	shr.u32 	%r1667, %r628, %r2454;
	and.b32  	%r1668, %r1667, 1;
	setp.eq.b32 	%p75, %r1668, 1;
	not.pred 	%p76, %p75;
	add.s32 	%r1669, %r629, %r2454;
	mul.lo.s32 	%r1670, %r1669, 5;
	mul.wide.u32 	%rd49, %r1670, 4;
	add.s64 	%rd17, %rd16, %rd49;
	@%p76 bra 	$L__BB0_136;
	ld.global.u32 	%r1671, [%rd17];
	xor.b32  	%r2459, %r2459, %r1671;
	ld.global.u32 	%r1672, [%rd17+4];
	xor.b32  	%r2458, %r2458, %r1672;
	ld.global.u32 	%r1673, [%rd17+8];
	xor.b32  	%r2457, %r2457, %r1673;
	ld.global.u32 	%r1674, [%rd17+12];
	xor.b32  	%r2456, %r2456, %r1674;
	ld.global.u32 	%r1675, [%rd17+16];
	xor.b32  	%r2455, %r2455, %r1675;
$L__BB0_136:
	and.b32  	%r1677, %r1667, 2;
	setp.eq.s32 	%p77, %r1677, 0;
	@%p77 bra 	$L__BB0_138;
	ld.global.u32 	%r1678, [%rd17+20];
	xor.b32  	%r2459, %r2459, %r1678;
	ld.global.u32 	%r1679, [%rd17+24];
	xor.b32  	%r2458, %r2458, %r1679;
	ld.global.u32 	%r1680, [%rd17+28];
	xor.b32  	%r2457, %r2457, %r1680;
	ld.global.u32 	%r1681, [%rd17+32];
	xor.b32  	%r2456, %r2456, %r1681;
	ld.global.u32 	%r1682, [%rd17+36];
	xor.b32  	%r2455, %r2455, %r1682;
$L__BB0_138:
	and.b32  	%r1684, %r1667, 4;
	setp.eq.s32 	%p78, %r1684, 0;
	@%p78 bra 	$L__BB0_140;
	ld.global.u32 	%r1685, [%rd17+40];
	xor.b32  	%r2459, %r2459, %r1685;
	ld.global.u32 	%r1686, [%rd17+44];
	xor.b32  	%r2458, %r2458, %r1686;
	ld.global.u32 	%r1687, [%rd17+48];
	xor.b32  	%r2457, %r2457, %r1687;
	ld.global.u32 	%r1688, [%rd17+52];
	xor.b32  	%r2456, %r2456, %r1688;
	ld.global.u32 	%r1689, [%rd17+56];
	xor.b32  	%r2455, %r2455, %r1689;
$L__BB0_140:
	and.b32  	%r1691, %r1667, 8;
	setp.eq.s32 	%p79, %r1691, 0;
	@%p79 bra 	$L__BB0_142;
	ld.global.u32 	%r1692, [%rd17+60];
	xor.b32  	%r2459, %r2459, %r1692;
	ld.global.u32 	%r1693, [%rd17+64];
	xor.b32  	%r2458, %r2458, %r1693;
	ld.global.u32 	%r1694, [%rd17+68];
	xor.b32  	%r2457, %r2457, %r1694;
	ld.global.u32 	%r1695, [%rd17+72];
	xor.b32  	%r2456, %r2456, %r1695;
	ld.global.u32 	%r1696, [%rd17+76];
	xor.b32  	%r2455, %r2455, %r1696;
$L__BB0_142:
	and.b32  	%r1698, %r1667, 16;
	setp.eq.s32 	%p80, %r1698, 0;
	@%p80 bra 	$L__BB0_144;
	ld.global.u32 	%r1699, [%rd17+80];
	xor.b32  	%r2459, %r2459, %r1699;
	ld.global.u32 	%r1700, [%rd17+84];
	xor.b32  	%r2458, %r2458, %r1700;
	ld.global.u32 	%r1701, [%rd17+88];
	xor.b32  	%r2457, %r2457, %r1701;
	ld.global.u32 	%r1702, [%rd17+92];
	xor.b32  	%r2456, %r2456, %r1702;
	ld.global.u32 	%r1703, [%rd17+96];
	xor.b32  	%r2455, %r2455, %r1703;
$L__BB0_144:
	and.b32  	%r1705, %r1667, 32;
	setp.eq.s32 	%p81, %r1705, 0;
	@%p81 bra 	$L__BB0_146;
	ld.global.u32 	%r1706, [%rd17+100];
	xor.b32  	%r2459, %r2459, %r1706;
	ld.global.u32 	%r1707, [%rd17+104];
	xor.b32  	%r2458, %r2458, %r1707;
	ld.global.u32 	%r1708, [%rd17+108];
	xor.b32  	%r2457, %r2457, %r1708;
	ld.global.u32 	%r1709, [%rd17+112];
	xor.b32  	%r2456, %r2456, %r1709;
	ld.global.u32 	%r1710, [%rd17+116];
	xor.b32  	%r2455, %r2455, %r1710;
$L__BB0_146:
	and.b32  	%r1712, %r1667, 64;
	setp.eq.s32 	%p82, %r1712, 0;
	@%p82 bra 	$L__BB0_148;
	ld.global.u32 	%r1713, [%rd17+120];
	xor.b32  	%r2459, %r2459, %r1713;
	ld.global.u32 	%r1714, [%rd17+124];
	xor.b32  	%r2458, %r2458, %r1714;
	ld.global.u32 	%r1715, [%rd17+128];
	xor.b32  	%r2457, %r2457, %r1715;
	ld.global.u32 	%r1716, [%rd17+132];
	xor.b32  	%r2456, %r2456, %r1716;
	ld.global.u32 	%r1717, [%rd17+136];
	xor.b32  	%r2455, %r2455, %r1717;
$L__BB0_148:
	and.b32  	%r1719, %r1667, 128;
	setp.eq.s32 	%p83, %r1719, 0;
	@%p83 bra 	$L__BB0_150;
	ld.global.u32 	%r1720, [%rd17+140];
	xor.b32  	%r2459, %r2459, %r1720;
	ld.global.u32 	%r1721, [%rd17+144];
	xor.b32  	%r2458, %r2458, %r1721;
	ld.global.u32 	%r1722, [%rd17+148];
	xor.b32  	%r2457, %r2457, %r1722;
	ld.global.u32 	%r1723, [%rd17+152];
	xor.b32  	%r2456, %r2456, %r1723;
	ld.global.u32 	%r1724, [%rd17+156];
	xor.b32  	%r2455, %r2455, %r1724;
$L__BB0_150:
	and.b32  	%r1726, %r1667, 256;
	setp.eq.s32 	%p84, %r1726, 0;
	@%p84 bra 	$L__BB0_152;
	ld.global.u32 	%r1727, [%rd17+160];
	xor.b32  	%r2459, %r2459, %r1727;
	ld.global.u32 	%r1728, [%rd17+164];
	xor.b32  	%r2458, %r2458, %r1728;
	ld.global.u32 	%r1729, [%rd17+168];
	xor.b32  	%r2457, %r2457, %r1729;
	ld.global.u32 	%r1730, [%rd17+172];
	xor.b32  	%r2456, %r2456, %r1730;
	ld.global.u32 	%r1731, [%rd17+176];
	xor.b32  	%r2455, %r2455, %r1731;
$L__BB0_152:
	and.b32  	%r1733, %r1667, 512;
	setp.eq.s32 	%p85, %r1733, 0;
	@%p85 bra 	$L__BB0_154;
	ld.global.u32 	%r1734, [%rd17+180];
	xor.b32  	%r2459, %r2459, %r1734;
	ld.global.u32 	%r1735, [%rd17+184];
	xor.b32  	%r2458, %r2458, %r1735;
	ld.global.u32 	%r1736, [%rd17+188];
	xor.b32  	%r2457, %r2457, %r1736;
	ld.global.u32 	%r1737, [%rd17+192];
	xor.b32  	%r2456, %r2456, %r1737;
	ld.global.u32 	%r1738, [%rd17+196];
	xor.b32  	%r2455, %r2455, %r1738;
$L__BB0_154:
	and.b32  	%r1740, %r1667, 1024;
	setp.eq.s32 	%p86, %r1740, 0;
	@%p86 bra 	$L__BB0_156;
	ld.global.u32 	%r1741, [%rd17+200];
	xor.b32  	%r2459, %r2459, %r1741;
	ld.global.u32 	%r1742, [%rd17+204];
	xor.b32  	%r2458, %r2458, %r1742;
	ld.global.u32 	%r1743, [%rd17+208];
	xor.b32  	%r2457, %r2457, %r1743;
	ld.global.u32 	%r1744, [%rd17+212];
	xor.b32  	%r2456, %r2456, %r1744;
	ld.global.u32 	%r1745, [%rd17+216];
	xor.b32  	%r2455, %r2455, %r1745;
$L__BB0_156:
	and.b32  	%r1747, %r1667, 2048;
	setp.eq.s32 	%p87, %r1747, 0;
	@%p87 bra 	$L__BB0_158;
	ld.global.u32 	%r1748, [%rd17+220];
	xor.b32  	%r2459, %r2459, %r1748;
	ld.global.u32 	%r1749, [%rd17+224];
	xor.b32  	%r2458, %r2458, %r1749;
	ld.global.u32 	%r1750, [%rd17+228];
	xor.b32  	%r2457, %r2457, %r1750;
	ld.global.u32 	%r1751, [%rd17+232];
	xor.b32  	%r2456, %r2456, %r1751;
	ld.global.u32 	%r1752, [%rd17+236];
	xor.b32  	%r2455, %r2455, %r1752;
$L__BB0_158:
	and.b32  	%r1754, %r1667, 4096;
	setp.eq.s32 	%p88, %r1754, 0;
	@%p88 bra 	$L__BB0_160;
	ld.global.u32 	%r1755, [%rd17+240];
	xor.b32  	%r2459, %r2459, %r1755;
	ld.global.u32 	%r1756, [%rd17+244];
	xor.b32  	%r2458, %r2458, %r1756;
	ld.global.u32 	%r1757, [%rd17+248];
	xor.b32  	%r2457, %r2457, %r1757;
	ld.global.u32 	%r1758, [%rd17+252];
	xor.b32  	%r2456, %r2456, %r1758;
	ld.global.u32 	%r1759, [%rd17+256];
	xor.b32  	%r2455, %r2455, %r1759;
$L__BB0_160:
	and.b32  	%r1761, %r1667, 8192;
	setp.eq.s32 	%p89, %r1761, 0;
	@%p89 bra 	$L__BB0_162;
	ld.global.u32 	%r1762, [%rd17+260];
	xor.b32  	%r2459, %r2459, %r1762;
	ld.global.u32 	%r1763, [%rd17+264];
	xor.b32  	%r2458, %r2458, %r1763;
	ld.global.u32 	%r1764, [%rd17+268];
	xor.b32  	%r2457, %r2457, %r1764;
	ld.global.u32 	%r1765, [%rd17+272];
	xor.b32  	%r2456, %r2456, %r1765;
	ld.global.u32 	%r1766, [%rd17+276];
	xor.b32  	%r2455, %r2455, %r1766;
$L__BB0_162:
	and.b32  	%r1768, %r1667, 16384;
	setp.eq.s32 	%p90, %r1768, 0;
	@%p90 bra 	$L__BB0_164;
	ld.global.u32 	%r1769, [%rd17+280];
	xor.b32  	%r2459, %r2459, %r1769;
	ld.global.u32 	%r1770, [%rd17+284];
	xor.b32  	%r2458, %r2458, %r1770;
	ld.global.u32 	%r1771, [%rd17+288];
	xor.b32  	%r2457, %r2457, %r1771;
	ld.global.u32 	%r1772, [%rd17+292];
	xor.b32  	%r2456, %r2456, %r1772;
	ld.global.u32 	%r1773, [%rd17+296];
	xor.b32  	%r2455, %r2455, %r1773;
$L__BB0_164:
	and.b32  	%r1775, %r1667, 32768;
	setp.eq.s32 	%p91, %r1775, 0;
	@%p91 bra 	$L__BB0_166;
	ld.global.u32 	%r1776, [%rd17+300];
	xor.b32  	%r2459, %r2459, %r1776;
	ld.global.u32 	%r1777, [%rd17+304];
	xor.b32  	%r2458, %r2458, %r1777;
	ld.global.u32 	%r1778, [%rd17+308];
	xor.b32  	%r2457, %r2457, %r1778;
	ld.global.u32 	%r1779, [%rd17+312];
	xor.b32  	%r2456, %r2456, %r1779;
	ld.global.u32 	%r1780, [%rd17+316];
	xor.b32  	%r2455, %r2455, %r1780;
$L__BB0_166:
	add.s32 	%r2454, %r2454, 16;
	setp.ne.s32 	%p92, %r2454, 32;
	@%p92 bra 	$L__BB0_134;
	mad.lo.s32 	%r1781, %r2448, -31, %r629;
	add.s32 	%r2448, %r1781, 1;
	setp.ne.s32 	%p93, %r2448, 5;
	@%p93 bra 	$L__BB0_133;
	st.local.u32 	[%rd3+4], %r2459;
	st.local.v2.u32 	[%rd3+8], {%r2458, %r2457};
	st.local.v2.u32 	[%rd3+16], {%r2456, %r2455};
	setp.eq.s64 	%p94, %rd15, 1;
	@%p94 bra 	$L__BB0_243;
	mov.b32 	%r2455, 0;
	mov.u32 	%r2456, %r2455;
	mov.u32 	%r2457, %r2455;
	mov.u32 	%r2458, %r2455;
	mov.u32 	%r2459, %r2455;
	mov.u32 	%r2540, %r2455;
$L__BB0_170:
	mul.wide.u32 	%rd50, %r2540, 4;
	add.s64 	%rd51, %rd3, %rd50;
	ld.local.u32 	%r804, [%rd51+4];
	shl.b32 	%r805, %r2540, 5;
	mov.b32 	%r2546, 0;
$L__BB0_171:
	.pragma "nounroll";
	shr.u32 	%r1784, %r804, %r2546;
	and.b32  	%r1785, %r1784, 1;
	setp.eq.b32 	%p95, %r1785, 1;
	not.pred 	%p96, %p95;
	add.s32 	%r1786, %r805, %r2546;
	mul.lo.s32 	%r1787, %r1786, 5;
	mul.wide.u32 	%rd52, %r1787, 4;
	add.s64 	%rd18, %rd16, %rd52;
	@%p96 bra 	$L__BB0_173;
	ld.global.u32 	%r1788, [%rd18];
	xor.b32  	%r2459, %r2459, %r1788;
	ld.global.u32 	%r1789, [%rd18+4];
	xor.b32  	%r2458, %r2458, %r1789;
	ld.global.u32 	%r1790, [%rd18+8];
	xor.b32  	%r2457, %r2457, %r1790;
	ld.global.u32 	%r1791, [%rd18+12];
	xor.b32  	%r2456, %r2456, %r1791;
	ld.global.u32 	%r1792, [%rd18+16];
	xor.b32  	%r2455, %r2455, %r1792;
$L__BB0_173:
	and.b32  	%r1794, %r1784, 2;
	setp.eq.s32 	%p97, %r1794, 0;
	@%p97 bra 	$L__BB0_175;
	ld.global.u32 	%r1795, [%rd18+20];
	xor.b32  	%r2459, %r2459, %r1795;
	ld.global.u32 	%r1796, [%rd18+24];
	xor.b32  	%r2458, %r2458, %r1796;
	ld.global.u32 	%r1797, [%rd18+28];
	xor.b32  	%r2457, %r2457, %r1797;
	ld.global.u32 	%r1798, [%rd18+32];
	xor.b32  	%r2456, %r2456, %r1798;
	ld.global.u32 	%r1799, [%rd18+36];
	xor.b32  	%r2455, %r2455, %r1799;
$L__BB0_175:
	and.b32  	%r1801, %r1784, 4;
	setp.eq.s32 	%p98, %r1801, 0;
	@%p98 bra 	$L__BB0_177;
	ld.global.u32 	%r1802, [%rd18+40];
	xor.b32  	%r2459, %r2459, %r1802;
	ld.global.u32 	%r1803, [%rd18+44];
	xor.b32  	%r2458, %r2458, %r1803;
	ld.global.u32 	%r1804, [%rd18+48];
	xor.b32  	%r2457, %r2457, %r1804;
	ld.global.u32 	%r1805, [%rd18+52];
	xor.b32  	%r2456, %r2456, %r1805;
	ld.global.u32 	%r1806, [%rd18+56];
	xor.b32  	%r2455, %r2455, %r1806;
$L__BB0_177:
	and.b32  	%r1808, %r1784, 8;
	setp.eq.s32 	%p99, %r1808, 0;
	@%p99 bra 	$L__BB0_179;
	ld.global.u32 	%r1809, [%rd18+60];
	xor.b32  	%r2459, %r2459, %r1809;
	ld.global.u32 	%r1810, [%rd18+64];
	xor.b32  	%r2458, %r2458, %r1810;
	ld.global.u32 	%r1811, [%rd18+68];
	xor.b32  	%r2457, %r2457, %r1811;
	ld.global.u32 	%r1812, [%rd18+72];
	xor.b32  	%r2456, %r2456, %r1812;
	ld.global.u32 	%r1813, [%rd18+76];
	xor.b32  	%r2455, %r2455, %r1813;
$L__BB0_179:
	and.b32  	%r1815, %r1784, 16;
	setp.eq.s32 	%p100, %r1815, 0;
	@%p100 bra 	$L__BB0_181;
	ld.global.u32 	%r1816, [%rd18+80];
	xor.b32  	%r2459, %r2459, %r1816;
	ld.global.u32 	%r1817, [%rd18+84];
	xor.b32  	%r2458, %r2458, %r1817;
	ld.global.u32 	%r1818, [%rd18+88];
	xor.b32  	%r2457, %r2457, %r1818;
	ld.global.u32 	%r1819, [%rd18+92];
	xor.b32  	%r2456, %r2456, %r1819;
	ld.global.u32 	%r1820, [%rd18+96];
	xor.b32  	%r2455, %r2455, %r1820;
$L__BB0_181:
	and.b32  	%r1822, %r1784, 32;
	setp.eq.s32 	%p101, %r1822, 0;
	@%p101 bra 	$L__BB0_183;
	ld.global.u32 	%r1823, [%rd18+100];
	xor.b32  	%r2459, %r2459, %r1823;
	ld.global.u32 	%r1824, [%rd18+104];
	xor.b32  	%r2458, %r2458, %r1824;
	ld.global.u32 	%r1825, [%rd18+108];
	xor.b32  	%r2457, %r2457, %r1825;
	ld.global.u32 	%r1826, [%rd18+112];
	xor.b32  	%r2456, %r2456, %r1826;
	ld.global.u32 	%r1827, [%rd18+116];
	xor.b32  	%r2455, %r2455, %r1827;
$L__BB0_183:
	and.b32  	%r1829, %r1784, 64;
	setp.eq.s32 	%p102, %r1829, 0;
	@%p102 bra 	$L__BB0_185;
	ld.global.u32 	%r1830, [%rd18+120];
	xor.b32  	%r2459, %r2459, %r1830;
	ld.global.u32 	%r1831, [%rd18+124];
	xor.b32  	%r2458, %r2458, %r1831;
	ld.global.u32 	%r1832, [%rd18+128];
	xor.b32  	%r2457, %r2457, %r1832;
	ld.global.u32 	%r1833, [%rd18+132];
	xor.b32  	%r2456, %r2456, %r1833;
	ld.global.u32 	%r1834, [%rd18+136];
	xor.b32  	%r2455, %r2455, %r1834;
$L__BB0_185:
	and.b32  	%r1836, %r1784, 128;
	setp.eq.s32 	%p103, %r1836, 0;
	@%p103 bra 	$L__BB0_187;
	ld.global.u32 	%r1837, [%rd18+140];
	xor.b32  	%r2459, %r2459, %r1837;
	ld.global.u32 	%r1838, [%rd18+144];
	xor.b32  	%r2458, %r2458, %r1838;
	ld.global.u32 	%r1839, [%rd18+148];
	xor.b32  	%r2457, %r2457, %r1839;
	ld.global.u32 	%r1840, [%rd18+152];
	xor.b32  	%r2456, %r2456, %r1840;
	ld.global.u32 	%r1841, [%rd18+156];
	xor.b32  	%r2455, %r2455, %r1841;
$L__BB0_187:
	and.b32  	%r1843, %r1784, 256;
	setp.eq.s32 	%p104, %r1843, 0;
	@%p104 bra 	$L__BB0_189;
	ld.global.u32 	%r1844, [%rd18+160];
	xor.b32  	%r2459, %r2459, %r1844;
	ld.global.u32 	%r1845, [%rd18+164];
	xor.b32  	%r2458, %r2458, %r1845;
	ld.global.u32 	%r1846, [%rd18+168];
	xor.b32  	%r2457, %r2457, %r1846;
	ld.global.u32 	%r1847, [%rd18+172];
	xor.b32  	%r2456, %r2456, %r1847;
	ld.global.u32 	%r1848, [%rd18+176];
	xor.b32  	%r2455, %r2455, %r1848;
$L__BB0_189:
	and.b32  	%r1850, %r1784, 512;
	setp.eq.s32 	%p105, %r1850, 0;
	@%p105 bra 	$L__BB0_191;
	ld.global.u32 	%r1851, [%rd18+180];
	xor.b32  	%r2459, %r2459, %r1851;
	ld.global.u32 	%r1852, [%rd18+184];
	xor.b32  	%r2458, %r2458, %r1852;
	ld.global.u32 	%r1853, [%rd18+188];
	xor.b32  	%r2457, %r2457, %r1853;
	ld.global.u32 	%r1854, [%rd18+192];
	xor.b32  	%r2456, %r2456, %r1854;
	ld.global.u32 	%r1855, [%rd18+196];
	xor.b32  	%r2455, %r2455, %r1855;
$L__BB0_191:
	and.b32  	%r1857, %r1784, 1024;
	setp.eq.s32 	%p106, %r1857, 0;
	@%p106 bra 	$L__BB0_193;
	ld.global.u32 	%r1858, [%rd18+200];
	xor.b32  	%r2459, %r2459, %r1858;
	ld.global.u32 	%r1859, [%rd18+204];
	xor.b32  	%r2458, %r2458, %r1859;
	ld.global.u32 	%r1860, [%rd18+208];
	xor.b32  	%r2457, %r2457, %r1860;
	ld.global.u32 	%r1861, [%rd18+212];
	xor.b32  	%r2456, %r2456, %r1861;
	ld.global.u32 	%r1862, [%rd18+216];
	xor.b32  	%r2455, %r2455, %r1862;
$L__BB0_193:
	and.b32  	%r1864, %r1784, 2048;
	setp.eq.s32 	%p107, %r1864, 0;
	@%p107 bra 	$L__BB0_195;
	ld.global.u32 	%r1865, [%rd18+220];
	xor.b32  	%r2459, %r2459, %r1865;
	ld.global.u32 	%r1866, [%rd18+224];
	xor.b32  	%r2458, %r2458, %r1866;
	ld.global.u32 	%r1867, [%rd18+228];
	xor.b32  	%r2457, %r2457, %r1867;
	ld.global.u32 	%r1868, [%rd18+232];
	xor.b32  	%r2456, %r2456, %r1868;
	ld.global.u32 	%r1869, [%rd18+236];
	xor.b32  	%r2455, %r2455, %r1869;
$L__BB0_195:
	and.b32  	%r1871, %r1784, 4096;
	setp.eq.s32 	%p108, %r1871, 0;
	@%p108 bra 	$L__BB0_197;
	ld.global.u32 	%r1872, [%rd18+240];
	xor.b32  	%r2459, %r2459, %r1872;
	ld.global.u32 	%r1873, [%rd18+244];
	xor.b32  	%r2458, %r2458, %r1873;
	ld.global.u32 	%r1874, [%rd18+248];
	xor.b32  	%r2457, %r2457, %r1874;
	ld.global.u32 	%r1875, [%rd18+252];
	xor.b32  	%r2456, %r2456, %r1875;
	ld.global.u32 	%r1876, [%rd18+256];
	xor.b32  	%r2455, %r2455, %r1876;
$L__BB0_197:
	and.b32  	%r1878, %r1784, 8192;
	setp.eq.s32 	%p109, %r1878, 0;
	@%p109 bra 	$L__BB0_199;
	ld.global.u32 	%r1879, [%rd18+260];
	xor.b32  	%r2459, %r2459, %r1879;
	ld.global.u32 	%r1880, [%rd18+264];
	xor.b32  	%r2458, %r2458, %r1880;
	ld.global.u32 	%r1881, [%rd18+268];
	xor.b32  	%r2457, %r2457, %r1881;
	ld.global.u32 	%r1882, [%rd18+272];
	xor.b32  	%r2456, %r2456, %r1882;
	ld.global.u32 	%r1883, [%rd18+276];
	xor.b32  	%r2455, %r2455, %r1883;
$L__BB0_199:
	and.b32  	%r1885, %r1784, 16384;
	setp.eq.s32 	%p110, %r1885, 0;
	@%p110 bra 	$L__BB0_201;
	ld.global.u32 	%r1886, [%rd18+280];
	xor.b32  	%r2459, %r2459, %r1886;
	ld.global.u32 	%r1887, [%rd18+284];
	xor.b32  	%r2458, %r2458, %r1887;
	ld.global.u32 	%r1888, [%rd18+288];
	xor.b32  	%r2457, %r2457, %r1888;
	ld.global.u32 	%r1889, [%rd18+292];
	xor.b32  	%r2456, %r2456, %r1889;
	ld.global.u32 	%r1890, [%rd18+296];
	xor.b32  	%r2455, %r2455, %r1890;
$L__BB0_201:
	and.b32  	%r1892, %r1784, 32768;
	setp.eq.s32 	%p111, %r1892, 0;
	@%p111 bra 	$L__BB0_203;
	ld.global.u32 	%r1893, [%rd18+300];
	xor.b32  	%r2459, %r2459, %r1893;
	ld.global.u32 	%r1894, [%rd18+304];
	xor.b32  	%r2458, %r2458, %r1894;
	ld.global.u32 	%r1895, [%rd18+308];
	xor.b32  	%r2457, %r2457, %r1895;
	ld.global.u32 	%r1896, [%rd18+312];
	xor.b32  	%r2456, %r2456, %r1896;
	ld.global.u32 	%r1897, [%rd18+316];
	xor.b32  	%r2455, %r2455, %r1897;
$L__BB0_203:
	add.s32 	%r2546, %r2546, 16;
	setp.ne.s32 	%p112, %r2546, 32;
	@%p112 bra 	$L__BB0_171;
	mad.lo.s32 	%r1898, %r2540, -31, %r805;
	add.s32 	%r2540, %r1898, 1;
	setp.ne.s32 	%p113, %r2540, 5;
	@%p113 bra 	$L__BB0_170;
	st.local.u32 	[%rd3+4], %r2459;
	st.local.v2.u32 	[%rd3+8], {%r2458, %r2457};
	st.local.v2.u32 	[%rd3+16], {%r2456, %r2455};
	setp.ne.s64 	%p114, %rd15, 3;
	@%p114 bra 	$L__BB0_243;
	mov.b32 	%r2455, 0;
	mov.u32 	%r2456, %r2455;
	mov.u32 	%r2457, %r2455;
	mov.u32 	%r2458, %r2455;
	mov.u32 	%r2459, %r2455;
	mov.u32 	%r2632, %r2455;
$L__BB0_207:
	mul.wide.u32 	%rd53, %r2632, 4;
	add.s64 	%rd54, %rd3, %rd53;
	ld.local.u32 	%r980, [%rd54+4];
	shl.b32 	%r981, %r2632, 5;
	mov.b32 	%r2638, 0;
$L__BB0_208:
	.pragma "nounroll";
	shr.u32 	%r1901, %r980, %r2638;
	and.b32  	%r1902, %r1901, 1;
	setp.eq.b32 	%p115, %r1902, 1;
	not.pred 	%p116, %p115;
	add.s32 	%r1903, %r981, %r2638;
	mul.lo.s32 	%r1904, %r1903, 5;
	mul.wide.u32 	%rd55, %r1904, 4;
	add.s64 	%rd19, %rd16, %rd55;
	@%p116 bra 	$L__BB0_210;
	ld.global.u32 	%r1905, [%rd19];
	xor.b32  	%r2459, %r2459, %r1905;
	ld.global.u32 	%r1906, [%rd19+4];
	xor.b32  	%r2458, %r2458, %r1906;
	ld.global.u32 	%r1907, [%rd19+8];
	xor.b32  	%r2457, %r2457, %r1907;
	ld.global.u32 	%r1908, [%rd19+12];
	xor.b32  	%r2456, %r2456, %r1908;
	ld.global.u32 	%r1909, [%rd19+16];
	xor.b32  	%r2455, %r2455, %r1909;
$L__BB0_210:
	and.b32  	%r1911, %r1901, 2;
	setp.eq.s32 	%p117, %r1911, 0;
	@%p117 bra 	$L__BB0_212;
	ld.global.u32 	%r1912, [%rd19+20];
	xor.b32  	%r2459, %r2459, %r1912;
	ld.global.u32 	%r1913, [%rd19+24];
	xor.b32  	%r2458, %r2458, %r1913;
	ld.global.u32 	%r1914, [%rd19+28];
	xor.b32  	%r2457, %r2457, %r1914;
	ld.global.u32 	%r1915, [%rd19+32];
	xor.b32  	%r2456, %r2456, %r1915;
	ld.global.u32 	%r1916, [%rd19+36];
	xor.b32  	%r2455, %r2455, %r1916;
$L__BB0_212:
	and.b32  	%r1918, %r1901, 4;
	setp.eq.s32 	%p118, %r1918, 0;
	@%p118 bra 	$L__BB0_214;
	ld.global.u32 	%r1919, [%rd19+40];
	xor.b32  	%r2459, %r2459, %r1919;
	ld.global.u32 	%r1920, [%rd19+44];
	xor.b32  	%r2458, %r2458, %r1920;
	ld.global.u32 	%r1921, [%rd19+48];
	xor.b32  	%r2457, %r2457, %r1921;
	ld.global.u32 	%r1922, [%rd19+52];
	xor.b32  	%r2456, %r2456, %r1922;
	ld.global.u32 	%r1923, [%rd19+56];
	xor.b32  	%r2455, %r2455, %r1923;
$L__BB0_214:
	and.b32  	%r1925, %r1901, 8;
	setp.eq.s32 	%p119, %r1925, 0;
	@%p119 bra 	$L__BB0_216;
	ld.global.u32 	%r1926, [%rd19+60];
	xor.b32  	%r2459, %r2459, %r1926;
	ld.global.u32 	%r1927, [%rd19+64];
	xor.b32  	%r2458, %r2458, %r1927;
	ld.global.u32 	%r1928, [%rd19+68];
	xor.b32  	%r2457, %r2457, %r1928;
	ld.global.u32 	%r1929, [%rd19+72];
	xor.b32  	%r2456, %r2456, %r1929;
	ld.global.u32 	%r1930, [%rd19+76];
	xor.b32  	%r2455, %r2455, %r1930;
$L__BB0_216:
	and.b32  	%r1932, %r1901, 16;
	setp.eq.s32 	%p120, %r1932, 0;
	@%p120 bra 	$L__BB0_218;
	ld.global.u32 	%r1933, [%rd19+80];
	xor.b32  	%r2459, %r2459, %r1933;
	ld.global.u32 	%r1934, [%rd19+84];
	xor.b32  	%r2458, %r2458, %r1934;
	ld.global.u32 	%r1935, [%rd19+88];
	xor.b32  	%r2457, %r2457, %r1935;
	ld.global.u32 	%r1936, [%rd19+92];
	xor.b32  	%r2456, %r2456, %r1936;
	ld.global.u32 	%r1937, [%rd19+96];
	xor.b32  	%r2455, %r2455, %r1937;
$L__BB0_218:
	and.b32  	%r1939, %r1901, 32;
	setp.eq.s32 	%p121, %r1939, 0;
	@%p121 bra 	$L__BB0_220;
	ld.global.u32 	%r1940, [%rd19+100];
	xor.b32  	%r2459, %r2459, %r1940;
	ld.global.u32 	%r1941, [%rd19+104];
	xor.b32  	%r2458, %r2458, %r1941;
	ld.global.u32 	%r1942, [%rd19+108];
	xor.b32  	%r2457, %r2457, %r1942;
	ld.global.u32 	%r1943, [%rd19+112];
	xor.b32  	%r2456, %r2456, %r1943;
	ld.global.u32 	%r1944, [%rd19+116];
	xor.b32  	%r2455, %r2455, %r1944;
$L__BB0_220:
	and.b32  	%r1946, %r1901, 64;
	setp.eq.s32 	%p122, %r1946, 0;
	@%p122 bra 	$L__BB0_222;
	ld.global.u32 	%r1947, [%rd19+120];
	xor.b32  	%r2459, %r2459, %r1947;
	ld.global.u32 	%r1948, [%rd19+124];
	xor.b32  	%r2458, %r2458, %r1948;
	ld.global.u32 	%r1949, [%rd19+128];
	xor.b32  	%r2457, %r2457, %r1949;
	ld.global.u32 	%r1950, [%rd19+132];
	xor.b32  	%r2456, %r2456, %r1950;
	ld.global.u32 	%r1951, [%rd19+136];
	xor.b32  	%r2455, %r2455, %r1951;
$L__BB0_222:
	and.b32  	%r1953, %r1901, 128;
	setp.eq.s32 	%p123, %r1953, 0;
	@%p123 bra 	$L__BB0_224;
	ld.global.u32 	%r1954, [%rd19+140];
	xor.b32  	%r2459, %r2459, %r1954;
	ld.global.u32 	%r1955, [%rd19+144];
	xor.b32  	%r2458, %r2458, %r1955;
	ld.global.u32 	%r1956, [%rd19+148];
	xor.b32  	%r2457, %r2457, %r1956;
	ld.global.u32 	%r1957, [%rd19+152];
	xor.b32  	%r2456, %r2456, %r1957;
	ld.global.u32 	%r1958, [%rd19+156];
	xor.b32  	%r2455, %r2455, %r1958;
$L__BB0_224:
	and.b32  	%r1960, %r1901, 256;
	setp.eq.s32 	%p124, %r1960, 0;
	@%p124 bra 	$L__BB0_226;
	ld.global.u32 	%r1961, [%rd19+160];
	xor.b32  	%r2459, %r2459, %r1961;
	ld.global.u32 	%r1962, [%rd19+164];
	xor.b32  	%r2458, %r2458, %r1962;
	ld.global.u32 	%r1963, [%rd19+168];
	xor.b32  	%r2457, %r2457, %r1963;
	ld.global.u32 	%r1964, [%rd19+172];
	xor.b32  	%r2456, %r2456, %r1964;
	ld.global.u32 	%r1965, [%rd19+176];
	xor.b32  	%r2455, %r2455, %r1965;
$L__BB0_226:
	and.b32  	%r1967, %r1901, 512;
	setp.eq.s32 	%p125, %r1967, 0;
	@%p125 bra 	$L__BB0_228;
	ld.global.u32 	%r1968, [%rd19+180];
	xor.b32  	%r2459, %r2459, %r1968;
	ld.global.u32 	%r1969, [%rd19+184];
	xor.b32  	%r2458, %r2458, %r1969;
	ld.global.u32 	%r1970, [%rd19+188];
	xor.b32  	%r2457, %r2457, %r1970;
	ld.global.u32 	%r1971, [%rd19+192];
	xor.b32  	%r2456, %r2456, %r1971;
	ld.global.u32 	%r1972, [%rd19+196];
	xor.b32  	%r2455, %r2455, %r1972;
$L__BB0_228:
	and.b32  	%r1974, %r1901, 1024;
	setp.eq.s32 	%p126, %r1974, 0;
	@%p126 bra 	$L__BB0_230;
	ld.global.u32 	%r1975, [%rd19+200];
	xor.b32  	%r2459, %r2459, %r1975;
	ld.global.u32 	%r1976, [%rd19+204];
	xor.b32  	%r2458, %r2458, %r1976;
	ld.global.u32 	%r1977, [%rd19+208];
	xor.b32  	%r2457, %r2457, %r1977;
	ld.global.u32 	%r1978, [%rd19+212];
	xor.b32  	%r2456, %r2456, %r1978;
	ld.global.u32 	%r1979, [%rd19+216];
	xor.b32  	%r2455, %r2455, %r1979;
$L__BB0_230:
	and.b32  	%r1981, %r1901, 2048;
	setp.eq.s32 	%p127, %r1981, 0;
	@%p127 bra 	$L__BB0_232;
	ld.global.u32 	%r1982, [%rd19+220];
	xor.b32  	%r2459, %r2459, %r1982;
	ld.global.u32 	%r1983, [%rd19+224];
	xor.b32  	%r2458, %r2458, %r1983;
	ld.global.u32 	%r1984, [%rd19+228];
	xor.b32  	%r2457, %r2457, %r1984;
	ld.global.u32 	%r1985, [%rd19+232];
	xor.b32  	%r2456, %r2456, %r1985;
	ld.global.u32 	%r1986, [%rd19+236];
	xor.b32  	%r2455, %r2455, %r1986;
$L__BB0_232:
	and.b32  	%r1988, %r1901, 4096;
	setp.eq.s32 	%p128, %r1988, 0;
	@%p128 bra 	$L__BB0_234;
	ld.global.u32 	%r1989, [%rd19+240];
	xor.b32  	%r2459, %r2459, %r1989;
	ld.global.u32 	%r1990, [%rd19+244];
	xor.b32  	%r2458, %r2458, %r1990;
	ld.global.u32 	%r1991, [%rd19+248];
	xor.b32  	%r2457, %r2457, %r1991;
	ld.global.u32 	%r1992, [%rd19+252];
	xor.b32  	%r2456, %r2456, %r1992;
	ld.global.u32 	%r1993, [%rd19+256];
	xor.b32  	%r2455, %r2455, %r1993;
$L__BB0_234:
	and.b32  	%r1995, %r1901, 8192;
	setp.eq.s32 	%p129, %r1995, 0;
	@%p129 bra 	$L__BB0_236;
	ld.global.u32 	%r1996, [%rd19+260];
	xor.b32  	%r2459, %r2459, %r1996;
	ld.global.u32 	%r1997, [%rd19+264];
	xor.b32  	%r2458, %r2458, %r1997;
	ld.global.u32 	%r1998, [%rd19+268];
	xor.b32  	%r2457, %r2457, %r1998;
	ld.global.u32 	%r1999, [%rd19+272];
	xor.b32  	%r2456, %r2456, %r1999;
	ld.global.u32 	%r2000, [%rd19+276];
	xor.b32  	%r2455, %r2455, %r2000;
$L__BB0_236:
	and.b32  	%r2002, %r1901, 16384;
	setp.eq.s32 	%p130, %r2002, 0;
	@%p130 bra 	$L__BB0_238;
	ld.global.u32 	%r2003, [%rd19+280];
	xor.b32  	%r2459, %r2459, %r2003;
	ld.global.u32 	%r2004, [%rd19+284];
	xor.b32  	%r2458, %r2458, %r2004;
	ld.global.u32 	%r2005, [%rd19+288];
	xor.b32  	%r2457, %r2457, %r2005;
	ld.global.u32 	%r2006, [%rd19+292];
	xor.b32  	%r2456, %r2456, %r2006;
	ld.global.u32 	%r2007, [%rd19+296];
	xor.b32  	%r2455, %r2455, %r2007;
$L__BB0_238:
	and.b32  	%r2009, %r1901, 32768;
	setp.eq.s32 	%p131, %r2009, 0;
	@%p131 bra 	$L__BB0_240;
	ld.global.u32 	%r2010, [%rd19+300];
	xor.b32  	%r2459, %r2459, %r2010;
	ld.global.u32 	%r2011, [%rd19+304];
	xor.b32  	%r2458, %r2458, %r2011;
	ld.global.u32 	%r2012, [%rd19+308];
	xor.b32  	%r2457, %r2457, %r2012;
	ld.global.u32 	%r2013, [%rd19+312];
	xor.b32  	%r2456, %r2456, %r2013;
	ld.global.u32 	%r2014, [%rd19+316];
	xor.b32  	%r2455, %r2455, %r2014;
$L__BB0_240:
	add.s32 	%r2638, %r2638, 16;
	setp.ne.s32 	%p132, %r2638, 32;
	@%p132 bra 	$L__BB0_208;
	mad.lo.s32 	%r2015, %r2632, -31, %r981;
	add.s32 	%r2632, %r2015, 1;
	setp.ne.s32 	%p133, %r2632, 5;
	@%p133 bra 	$L__BB0_207;
	st.local.u32 	[%rd3+4], %r2459;
	st.local.v2.u32 	[%rd3+8], {%r2458, %r2457};
	st.local.v2.u32 	[%rd3+16], {%r2456, %r2455};
$L__BB0_243:
	shr.u64 	%rd62, %rd14, 2;
	add.s32 	%r2442, %r2442, 1;
	setp.gt.u64 	%p134, %rd14, 3;
	@%p134 bra 	$L__BB0_131;
$L__BB0_244:
	setp.eq.s32 	%p135, %r1212, 0;
	mov.b32 	%r2016, 0;
	st.local.v2.u32 	[%rd3+24], {%r2016, %r2016};
	st.local.u32 	[%rd3+32], %r2016;
	mov.b64 	%rd56, 0;
	st.local.u64 	[%rd3+40], %rd56;
	mov.f32 	%f84, 0f00000000;
	@%p135 bra 	$L__BB0_254;
	setp.lt.u32 	%p136, %r1212, 4;
	mov.f32 	%f84, 0f00000000;
	mov.b32 	%r2756, 0;
	@%p136 bra 	$L__BB0_248;
	mov.f32 	%f84, 0f00000000;
	mov.b32 	%r2735, 0;
	mov.u32 	%r2731, %r2456;
	mov.u32 	%r2732, %r2457;
	mov.u32 	%r2733, %r2458;
	mov.u32 	%r2734, %r2459;
$L__BB0_247:
	.pragma "nounroll";
	mov.u32 	%r2459, %r2455;
	shr.u32 	%r2020, %r2734, 2;
	xor.b32  	%r2021, %r2020, %r2734;
	shl.b32 	%r2022, %r2459, 4;
	shl.b32 	%r2023, %r2021, 1;
	xor.b32  	%r2024, %r2023, %r2022;
	xor.b32  	%r2025, %r2024, %r2021;
	xor.b32  	%r2458, %r2025, %r2459;
	add.s32 	%r2026, %r2741, %r2458;
	add.s32 	%r2027, %r2026, 362437;
	cvt.rn.f32.u32 	%f48, %r2027;
	fma.rn.f32 	%f49, %f48, 0f2F800000, 0f2F000000;
	shl.b32 	%r2028, %r2735, 2;
	mov.u32 	%r2029, _ZZ13simple_searchE12query_vector;
	add.s32 	%r2030, %r2029, %r2028;
	ld.shared.f32 	%f50, [%r2030];
	sub.f32 	%f51, %f49, %f50;
	fma.rn.f32 	%f52, %f51, %f51, %f84;
	shr.u32 	%r2031, %r2733, 2;
	xor.b32  	%r2032, %r2031, %r2733;
	shl.b32 	%r2033, %r2458, 4;
	shl.b32 	%r2034, %r2032, 1;
	xor.b32  	%r2035, %r2034, %r2033;
	xor.b32  	%r2036, %r2035, %r2032;
	xor.b32  	%r2457, %r2036, %r2458;
	add.s32 	%r2037, %r2741, %r2457;
	add.s32 	%r2038, %r2037, 724874;
	cvt.rn.f32.u32 	%f53, %r2038;
	fma.rn.f32 	%f54, %f53, 0f2F800000, 0f2F000000;
	ld.shared.f32 	%f55, [%r2030+4];
	sub.f32 	%f56, %f54, %f55;
	fma.rn.f32 	%f57, %f56, %f56, %f52;
	shr.u32 	%r2039, %r2732, 2;
	xor.b32  	%r2040, %r2039, %r2732;
	shl.b32 	%r2041, %r2457, 4;
	shl.b32 	%r2042, %r2040, 1;
	xor.b32  	%r2043, %r2042, %r2041;
	xor.b32  	%r2044, %r2043, %r2040;
	xor.b32  	%r2456, %r2044, %r2457;
	add.s32 	%r2045, %r2741, %r2456;
	add.s32 	%r2046, %r2045, 1087311;
	cvt.rn.f32.u32 	%f58, %r2046;
	fma.rn.f32 	%f59, %f58, 0f2F800000, 0f2F000000;
	ld.shared.f32 	%f60, [%r2030+8];
	sub.f32 	%f61, %f59, %f60;
	fma.rn.f32 	%f62, %f61, %f61, %f57;
	shr.u32 	%r2047, %r2731, 2;
	xor.b32  	%r2048, %r2047, %r2731;
	shl.b32 	%r2049, %r2456, 4;
	shl.b32 	%r2050, %r2048, 1;
	xor.b32  	%r2051, %r2050, %r2049;
	xor.b32  	%r2052, %r2051, %r2048;
	xor.b32  	%r2455, %r2052, %r2456;
	add.s32 	%r2741, %r2741, 1449748;
	add.s32 	%r2053, %r2455, %r2741;
	cvt.rn.f32.u32 	%f63, %r2053;
	fma.rn.f32 	%f64, %f63, 0f2F800000, 0f2F000000;
	ld.shared.f32 	%f65, [%r2030+12];
	sub.f32 	%f66, %f64, %f65;
	fma.rn.f32 	%f84, %f66, %f66, %f62;
	add.s32 	%r2735, %r2735, 4;
	setp.ne.s32 	%p137, %r2735, %r606;
	mov.u32 	%r2731, %r2456;
	mov.u32 	%r2732, %r2457;
	mov.u32 	%r2733, %r2458;
	mov.u32 	%r2734, %r2459;
	mov.u32 	%r2756, %r606;
	@%p137 bra 	$L__BB0_247;
$L__BB0_248:
	and.b32  	%r2055, %r1212, 3;
	setp.eq.s32 	%p138, %r2055, 0;
	mov.u32 	%r2757, %r2456;
	mov.u32 	%r2758, %r2457;
	@%p138 bra 	$L__BB0_253;
	setp.eq.s32 	%p139, %r2055, 1;
	mov.u32 	%r2751, %r2455;
	mov.u32 	%r2752, %r2456;
	mov.u32 	%r2753, %r2457;
	mov.u32 	%r2754, %r2458;
	mov.u32 	%r2755, %r2459;
	@%p139 bra 	$L__BB0_251;
	shr.u32 	%r2056, %r2459, 2;
	xor.b32  	%r2057, %r2056, %r2459;
	shl.b32 	%r2058, %r2455, 4;
	shl.b32 	%r2059, %r2057, 1;
	xor.b32  	%r2060, %r2059, %r2058;
	xor.b32  	%r2061, %r2060, %r2057;
	xor.b32  	%r2757, %r2061, %r2455;
	add.s32 	%r2062, %r2741, %r2757;
	add.s32 	%r2063, %r2062, 362437;
	cvt.rn.f32.u32 	%f68, %r2063;
	fma.rn.f32 	%f69, %f68, 0f2F800000, 0f2F000000;
	shl.b32 	%r2064, %r2756, 2;
	mov.u32 	%r2065, _ZZ13simple_searchE12query_vector;
	add.s32 	%r2066, %r2065, %r2064;
	ld.shared.f32 	%f70, [%r2066];
	sub.f32 	%f71, %f69, %f70;
	fma.rn.f32 	%f72, %f71, %f71, %f84;
	shr.u32 	%r2067, %r2458, 2;
	xor.b32  	%r2068, %r2067, %r2458;
	shl.b32 	%r2069, %r2757, 4;
	shl.b32 	%r2070, %r2068, 1;
	xor.b32  	%r2071, %r2070, %r2069;
	xor.b32  	%r2072, %r2071, %r2068;
	xor.b32  	%r2751, %r2072, %r2757;
	add.s32 	%r2741, %r2741, 724874;
	add.s32 	%r2073, %r2751, %r2741;
	cvt.rn.f32.u32 	%f73, %r2073;
	fma.rn.f32 	%f74, %f73, 0f2F800000, 0f2F000000;
	ld.shared.f32 	%f75, [%r2066+4];
	sub.f32 	%f76, %f74, %f75;
	fma.rn.f32 	%f84, %f76, %f76, %f72;
	add.s32 	%r2756, %r2756, 2;
	mov.u32 	%r2752, %r2757;
	mov.u32 	%r2753, %r2455;
	mov.u32 	%r2754, %r2456;
	mov.u32 	%r2755, %r2457;
$L__BB0_251:
	setp.eq.s32 	%p140, %r607, 0;
	mov.u32 	%r2758, %r2455;
	mov.u32 	%r2458, %r2456;
	mov.u32 	%r2459, %r2457;
	mov.u32 	%r2455, %r2751;
	@%p140 bra 	$L__BB0_253;
	shr.u32 	%r2074, %r2755, 2;
	xor.b32  	%r2075, %r2074, %r2755;
	shl.b32 	%r2076, %r2751, 4;
	shl.b32 	%r2077, %r2075, 1;
	xor.b32  	%r2078, %r2077, %r2076;
	xor.b32  	%r2079, %r2078, %r2075;
	xor.b32  	%r2455, %r2079, %r2751;
	add.s32 	%r2080, %r2741, %r2455;
	add.s32 	%r2081, %r2080, 362437;
	cvt.rn.f32.u32 	%f77, %r2081;
	fma.rn.f32 	%f78, %f77, 0f2F800000, 0f2F000000;
	shl.b32 	%r2082, %r2756, 2;
	mov.u32 	%r2083, _ZZ13simple_searchE12query_vector;
	add.s32 	%r2084, %r2083, %r2082;
	ld.shared.f32 	%f79, [%r2084];
	sub.f32 	%f80, %f78, %f79;
	fma.rn.f32 	%f84, %f80, %f80, %f84;
	mov.u32 	%r2757, %r2751;
	mov.u32 	%r2758, %r2752;
	mov.u32 	%r2458, %r2753;
	mov.u32 	%r2459, %r2754;
$L__BB0_253:
	st.local.u32 	[%rd3+4], %r2459;
	st.local.v2.u32 	[%rd3+8], {%r2458, %r2758};
	st.local.v2.u32 	[%rd3+16], {%r2757, %r2455};
$L__BB0_254:
	setp.ne.s32 	%p141, %r2, 0;
	shl.b32 	%r2085, %r2, 2;
	mov.u32 	%r2086, _ZZ13simple_searchE8distance;
	add.s32 	%r2087, %r2086, %r2085;
	st.shared.f32 	[%r2087], %f84;
	bar.sync 	0;
	@%p141 bra 	$L__BB0_275;
	setp.lt.u32 	%p142, %r605, 4;
	mov.b32 	%r2763, 0;
	@%p142 bra 	$L__BB0_266;
	mov.b32 	%r2762, 0;
$L__BB0_257:
	shl.b32 	%r2090, %r2762, 2;
	add.s32 	%r1206, %r2086, %r2090;
	ld.shared.f32 	%f13, [%r1206];
	setp.geu.f32 	%p143, %f13, %f91;
	@%p143 bra 	$L__BB0_259;
	add.s32 	%r2092, %r2762, %r2436;
	st.global.u32 	[%rd12], %r2092;
	mov.f32 	%f91, %f13;
$L__BB0_259:
	ld.shared.f32 	%f15, [%r1206+4];
	setp.geu.f32 	%p144, %f15, %f91;
	@%p144 bra 	$L__BB0_261;
	add.s32 	%r2093, %r2762, %r2436;
	add.s32 	%r2094, %r2093, 1;
	st.global.u32 	[%rd12], %r2094;
	mov.f32 	%f91, %f15;
$L__BB0_261:
	ld.shared.f32 	%f17, [%r1206+8];
	setp.geu.f32 	%p145, %f17, %f91;
	@%p145 bra 	$L__BB0_263;
	add.s32 	%r2095, %r2762, %r2436;
	add.s32 	%r2096, %r2095, 2;
	st.global.u32 	[%rd12], %r2096;
	mov.f32 	%f91, %f17;
$L__BB0_263:
	ld.shared.f32 	%f19, [%r1206+12];
	setp.geu.f32 	%p146, %f19, %f91;
	@%p146 bra 	$L__BB0_265;
	add.s32 	%r2097, %r2762, %r2436;
	add.s32 	%r2098, %r2097, 3;
	st.global.u32 	[%rd12], %r2098;
	mov.f32 	%f91, %f19;
$L__BB0_265:
	add.s32 	%r2762, %r2762, 4;
	and.b32  	%r2763, %r605, 2044;
	setp.ne.s32 	%p147, %r2762, %r2763;
	@%p147 bra 	$L__BB0_257;
$L__BB0_266:
	setp.eq.s32 	%p148, %r608, 0;
	@%p148 bra 	$L__BB0_275;
	shl.b32 	%r2099, %r2763, 2;
	add.s32 	%r1210, %r2086, %r2099;
	ld.shared.f32 	%f23, [%r1210];
	setp.geu.f32 	%p149, %f23, %f91;
	@%p149 bra 	$L__BB0_269;
	add.s32 	%r2101, %r2763, %r2436;
	st.global.u32 	[%rd12], %r2101;
	mov.f32 	%f91, %f23;
$L__BB0_269:
	setp.eq.s32 	%p150, %r608, 1;
	@%p150 bra 	$L__BB0_275;
	ld.shared.f32 	%f25, [%r1210+4];
	setp.geu.f32 	%p151, %f25, %f91;
	@%p151 bra 	$L__BB0_272;
	add.s32 	%r2102, %r2763, %r2436;
	add.s32 	%r2103, %r2102, 1;
	st.global.u32 	[%rd12], %r2103;
	mov.f32 	%f91, %f25;
$L__BB0_272:
	setp.eq.s32 	%p152, %r608, 2;
	@%p152 bra 	$L__BB0_275;
	ld.shared.f32 	%f27, [%r1210+8];
	setp.geu.f32 	%p153, %f27, %f91;
	@%p153 bra 	$L__BB0_275;
	add.s32 	%r2104, %r2763, %r2436;
	add.s32 	%r2105, %r2104, 2;
	st.global.u32 	[%rd12], %r2105;
	mov.f32 	%f91, %f27;
$L__BB0_275:
	bar.sync 	0;
	add.s32 	%r2436, %r2436, %r605;
	setp.lt.u32 	%p154, %r2436, %r1213;
	@%p154 bra 	$L__BB0_129;
	cvt.f64.f32 	%fd4, %f91;
$L__BB0_277:
	setp.ne.s32 	%p155, %r2, 0;
	@%p155 bra 	$L__BB0_279;
	add.u64 	%rd57, %SP, 96;
	add.u64 	%rd58, %SPL, 96;
	st.local.u32 	[%rd58], %r1;
	st.local.f64 	[%rd58+8], %fd4;
	mov.u64 	%rd59, $str;
	cvta.global.u64 	%rd60, %rd59;
	{ // callseq 0, 0
	.param .b64 param0;
	st.param.b64 	[param0], %rd60;
	.param .b64 param1;
	st.param.b64 	[param1], %rd57;
	.param .b32 retval0;
	call.uni (retval0), 
	vprintf, 
	(
	param0, 
	param1
	);
	ld.param.b32 	%r2106, [retval0];
	} // callseq 0
$L__BB0_279:
	ret;

}


// ===== COMPILED SASS (sm_100) =====

	.target	sm_100

	.elftype	@"ET_EXEC"


//--------------------- .note.nv.tkinfo           --------------------------
	.section	.note.nv.tkinfo,"",@"SHT_NOTE"
	.sectionflags	@"SHF_NOTE_NV_TKINFO"
	.tkinfo
        /*0018*/ 	.word	0x00000002
        /*0030*/ 	.string	""
        /*0030*/ 	.string	"ptxas"
        /*0030*/ 	.string	"Cuda compilation tools, release 13.0, V13.0.88"
        /*0030*/ 	.string	"Build cuda_13.0.r13.0/compiler.36424714_0"
        /*0030*/ 	.string	"-arch sm_100 -m 64 "



//--------------------- .note.nv.cuinfo           --------------------------
	.section	.note.nv.cuinfo,"",@"SHT_NOTE"
	.sectionflags	@"SHF_NOTE_NV_CUINFO"
        /*0018*/ 	.short	0x0002
        /*001a*/ 	.short	0x0064
        /*001c*/ 	.short	0x0082
	.zero		2


//--------------------- .nv.info                  --------------------------
	.section	.nv.info,"",@"SHT_CUDA_INFO"
	.align	4


	//----- nvinfo : EIATTR_REGCOUNT
	.align		4
        /*0000*/ 	.byte	0x04, 0x2f
        /*0002*/ 	.short	(.L_11 - .L_10)
	.align		4
.L_10:
        /*0004*/ 	.word	index@(simple_search)
        /*0008*/ 	.word	0x00000020


	//----- nvinfo : EIATTR_FRAME_SIZE
	.align		4
.L_11:
        /*000c*/ 	.byte	0x04, 0x11
        /*000e*/ 	.short	(.L_13 - .L_12)
	.align		4
.L_12:
        /*0010*/ 	.word	index@(simple_search)
        /*0014*/ 	.word	0x00000070


	//----- nvinfo : EIATTR_MIN_STACK_SIZE
	.align		4
.L_13:
        /*0018*/ 	.byte	0x04, 0x12
        /*001a*/ 	.short	(.L_15 - .L_14)
	.align		4
.L_14:
        /*001c*/ 	.word	index@(simple_search)
        /*0020*/ 	.word	0x00000070
.L_15:


//--------------------- .nv.compat                --------------------------
	.section	.nv.compat,"",@"SHT_CUDA_COMPAT_INFO"
	.align	4
        /*0000*/ 	.byte	0x02, 0x09, 0x00, 0x00, 0x02, 0x02, 0x01, 0x00, 0x02, 0x05, 0x05, 0x00, 0x03, 0x07, 0x01, 0x01
        /*0010*/ 	.byte	0x02, 0x03, 0x00, 0x00, 0x02, 0x06, 0x01, 0x00, 0x04, 0x0b, 0x08, 0x00, 0x09, 0x00, 0x00, 0x00
        /*0020*/ 	.byte	0x00, 0x00, 0x00, 0x00


//--------------------- .nv.info.simple_search    --------------------------
	.section	.nv.info.simple_search,"",@"SHT_CUDA_INFO"
	.sectionflags	@""
	.align	4


	//----- nvinfo : EIATTR_CUDA_API_VERSION
	.align		4
        /*0000*/ 	.byte	0x04, 0x37
        /*0002*/ 	.short	(.L_17 - .L_16)
.L_16:
        /*0004*/ 	.word	0x00000082


	//----- nvinfo : EIATTR_KPARAM_INFO
	.align		4
.L_17:
        /*0008*/ 	.byte	0x04, 0x17
        /*000a*/ 	.short	(.L_19 - .L_18)
.L_18:
        /*000c*/ 	.word	0x00000000
        /*0010*/ 	.short	0x0004
        /*0012*/ 	.short	0x0018
        /*0014*/ 	.byte	0x00, 0xf5, 0x21, 0x00


	//----- nvinfo : EIATTR_KPARAM_INFO
	.align		4
.L_19:
        /*0018*/ 	.byte	0x04, 0x17
        /*001a*/ 	.short	(.L_21 - .L_20)
.L_20:
        /*001c*/ 	.word	0x00000000
        /*0020*/ 	.short	0x0003
        /*0022*/ 	.short	0x0010
        /*0024*/ 	.byte	0x00, 0xf0, 0x11, 0x00


	//----- nvinfo : EIATTR_KPARAM_INFO
	.align		4
.L_21:
        /*0028*/ 	.byte	0x04, 0x17
        /*002a*/ 	.short	(.L_23 - .L_22)
.L_22:
        /*002c*/ 	.word	0x00000000
        /*0030*/ 	.short	0x0002
        /*0032*/ 	.short	0x000c
        /*0034*/ 	.byte	0x00, 0xf0, 0x11, 0x00


	//----- nvinfo : EIATTR_KPARAM_INFO
	.align		4
.L_23:
        /*0038*/ 	.byte	0x04, 0x17
        /*003a*/ 	.short	(.L_25 - .L_24)
.L_24:
        /*003c*/ 	.word	0x00000000
        /*0040*/ 	.short	0x0001
        /*0042*/ 	.short	0x0008
        /*0044*/ 	.byte	0x00, 0xf0, 0x11, 0x00


	//----- nvinfo : EIATTR_KPARAM_INFO
	.align		4
.L_25:
        /*0048*/ 	.byte	0x04, 0x17
        /*004a*/ 	.short	(.L_27 - .L_26)
.L_26:
        /*004c*/ 	.word	0x00000000
        /*0050*/ 	.short	0x0000
        /*0052*/ 	.short	0x0000
        /*0054*/ 	.byte	0x00, 0xf5, 0x21, 0x00


	//----- nvinfo : EIATTR_SPARSE_MMA_MASK
	.align		4
.L_27:
        /*0058*/ 	.byte	0x03, 0x50
        /*005a*/ 	.short	0x0000


	//----- nvinfo : EIATTR_MAXREG_COUNT
	.align		4
        /*005c*/ 	.byte	0x03, 0x1b
        /*005e*/ 	.short	0x00ff


	//----- nvinfo : EIATTR_NUM_BARRIERS
	.align		4
        /*0060*/ 	.byte	0x02, 0x4c
        /*0062*/ 	.byte	0x01
	.zero		1


	//----- nvinfo : EIATTR_EXTERNS
	.align		4
        /*0064*/ 	.byte	0x04, 0x0f
        /*0066*/ 	.short	(.L_29 - .L_28)


	//   ....[0]....
	.align		4
.L_28:
        /*0068*/ 	.word	index@(vprintf)


	//----- nvinfo : EIATTR_MERCURY_ISA_VERSION
	.align		4
.L_29:
        /*006c*/ 	.byte	0x03, 0x5f
        /*006e*/ 	.short	0x0101


	//----- nvinfo : EIATTR_VRC_CTA_INIT_COUNT
	.align		4
        /*0070*/ 	.byte	0x02, 0x4a
	.zero		1
	.zero		1


	//----- nvinfo : EIATTR_SYSCALL_OFFSETS
	.align		4
        /*0074*/ 	.byte	0x04, 0x46
        /*0076*/ 	.short	(.L_31 - .L_30)


	//   ....[0]....
.L_30:
        /*0078*/ 	.word	0x00006550


	//----- nvinfo : EIATTR_EXIT_INSTR_OFFSETS
	.align		4
.L_31:
        /*007c*/ 	.byte	0x04, 0x1c
        /*007e*/ 	.short	(.L_33 - .L_32)


	//   ....[0]....
.L_32:
        /*0080*/ 	.word	0x00000050


	//   ....[1]....
        /*0084*/ 	.word	0x00006490


	//   ....[2]....
        /*0088*/ 	.word	0x00006560


	//----- nvinfo : EIATTR_CRS_STACK_SIZE
	.align		4
.L_33:
        /*008c*/ 	.byte	0x04, 0x1e
        /*008e*/ 	.short	(.L_35 - .L_34)
.L_34:
        /*0090*/ 	.word	0x00000000


	//----- nvinfo : EIATTR_CBANK_PARAM_SIZE
	.align		4
.L_35:
        /*0094*/ 	.byte	0x03, 0x19
        /*0096*/ 	.short	0x0020


	//----- nvinfo : EIATTR_PARAM_CBANK
	.align		4
        /*0098*/ 	.byte	0x04, 0x0a
        /*009a*/ 	.short	(.L_37 - .L_36)
	.align		4
.L_36:
        /*009c*/ 	.word	index@(.nv.constant0.simple_search)
        /*00a0*/ 	.short	0x0380
        /*00a2*/ 	.short	0x0020


	//----- nvinfo : EIATTR_SW_WAR
	.align		4
.L_37:
        /*00a4*/ 	.byte	0x04, 0x36
        /*00a6*/ 	.short	(.L_39 - .L_38)
.L_38:
        /*00a8*/ 	.word	0x00000008
.L_39:


//--------------------- .nv.callgraph             --------------------------
	.section	.nv.callgraph,"",@"SHT_CUDA_CALLGRAPH"
	.align	4
	.sectionentsize	8
	.align		4
        /*0000*/ 	.word	0x00000000
	.align		4
        /*0004*/ 	.word	0xffffffff
	.align		4
        /*0008*/ 	.word	index@(simple_search)
	.align		4
        /*000c*/ 	.word	index@(vprintf)
	.align		4
        /*0010*/ 	.word	0x00000000
	.align		4
        /*0014*/ 	.word	0xfffffffe
	.align		4
        /*0018*/ 	.word	0x00000000
	.align		4
        /*001c*/ 	.word	0xfffffffd
	.align		4
        /*0020*/ 	.word	0x00000000
	.align		4
        /*0024*/ 	.word	0xfffffffc


//--------------------- .nv.constant4             --------------------------
	.section	.nv.constant4,"a",@progbits
	.align	8
	.align		8
.nv.constant4:
        /*0000*/ 	.dword	vprintf
	.align		8
        /*0008*/ 	.dword	precalc_xorwow_matrix
	.align		8
        /*0010*/ 	.dword	precalc_xorwow_offset_matrix
	.align		8
        /*0018*/ 	.dword	mrg32k3aM1
	.align		8
        /*0020*/ 	.dword	mrg32k3aM2
	.align		8
        /*0028*/ 	.dword	mrg32k3aM1SubSeq
	.align		8
        /*0030*/ 	.dword	mrg32k3aM2SubSeq
	.align		8
        /*0038*/ 	.dword	mrg32k3aM1Seq
	.align		8
        /*0040*/ 	.dword	mrg32k3aM2Seq
	.align		8
        /*0048*/ 	.dword	$str


//--------------------- .nv.constant3             --------------------------
	.section	.nv.constant3,"a",@progbits
	.align	8
.nv.constant3:
	.type		__cr_lgamma_table,@object
	.size		__cr_lgamma_table,(.L_8 - __cr_lgamma_table)
__cr_lgamma_table:
        /*0000*/ 	.byte	0x00, 0x00, 0x00, 0x00, 0x00, 0x00, 0x00, 0x00, 0x00, 0x00, 0x00, 0x00, 0x00, 0x00, 0x00, 0x00
        /*0010*/ 	.byte	0xef, 0x39, 0xfa, 0xfe, 0x42, 0x2e, 0xe6, 0x3f, 0x02, 0x20, 0x2a, 0xfa, 0x0b, 0xab, 0xfc, 0x3f
        /*0020*/ 	.byte	0xf9, 0x2c, 0x92, 0x7c, 0xa7, 0x6c, 0x09, 0x40, 0xc9, 0x79, 0x44, 0x3c, 0x64, 0x26, 0x13, 0x40
        /*0030*/ 	.byte	0xca, 0x01, 0xcf, 0x3a, 0x27, 0x51, 0x1a, 0x40, 0x30, 0xcc, 0x2d, 0xf3, 0xe1, 0x0c, 0x21, 0x40
        /*0040*/ 	.byte	0x0d, 0xb7, 0xfc, 0x82, 0x8e, 0x35, 0x25, 0x40
.L_8:


//--------------------- .text.simple_search       --------------------------
	.section	.text.simple_search,"ax",@progbits
	.align	128
        .global         simple_search
        .type           simple_search,@function
        .size           simple_search,(.L_x_37 - simple_search)
        .other          simple_search,@"STO_CUDA_ENTRY STV_DEFAULT"
simple_search:
.text.simple_search:
[----:B------:R-:W0:Y:S01]  /*0000*/  LDC R1, c[0x0][0x37c] ;  /* 0x0000df00ff017b82 */ /* 0x000e220000000800 */
[----:B------:R-:W1:Y:S01]  /*0010*/  S2R R0, SR_CTAID.X ;  /* 0x0000000000007919 */ /* 0x000e620000002500 */
[----:B------:R-:W1:Y:S01]  /*0020*/  LDCU UR4, c[0x0][0x390] ;  /* 0x00007200ff0477ac */ /* 0x000e620008000800 */
[----:B0-----:R-:W-:Y:S01]  /*0030*/  VIADD R1, R1, 0xffffff90 ;  /* 0xffffff9001017836 */ /* 0x001fe20000000000 */
[----:B-1----:R-:W-:-:S13]  /*0040*/  ISETP.GE.U32.AND P0, PT, R0, UR4, PT ;  /* 0x0000000400007c0c */ /* 0x002fda000bf06070 */
[----:B------:R-:W-:Y:S05]  /*0050*/  @P0 EXIT ;  /* 0x000000000000094d */ /* 0x000fea0003800000 */
[----:B------:R-:W0:Y:S01]  /*0060*/  S2R R2, SR_TID.X ;  /* 0x0000000000027919 */ /* 0x000e220000002100 */
[----:B------:R-:W1:Y:S01]  /*0070*/  LDCU UR12, c[0x0][0x2fc] ;  /* 0x00005f80ff0c77ac */ /* 0x000e620008000800 */
[----:B------:R-:W-:Y:S01]  /*0080*/  BSSY.RECONVERGENT B0, `(.L_x_0) ;  /* 0x00002ee000007945 */ /* 0x000fe20003800200 */
[----:B------:R-:W2:Y:S01]  /*0090*/  LDCU.64 UR8, c[0x0][0x358] ;  /* 0x00006b00ff0877ac */ /* 0x000ea20008000a00 */
[----:B0-----:R-:W-:-:S13]  /*00a0*/  ISETP.NE.AND P0, PT, R2, RZ, PT ;  /* 0x000000ff0200720c */ /* 0x001fda0003f05270 */
[----:B-12---:R-:W-:Y:S05]  /*00b0*/  @P0 BRA `(.L_x_1) ;  /* 0x0000002c00a80947 */ /* 0x006fea0003800000 */
[----:B------:R-:W0:Y:S01]  /*00c0*/  LDCU UR4, c[0x0][0x38c] ;  /* 0x00007180ff0477ac */ /* 0x000e220008000800 */
[----:B------:R-:W1:Y:S01]  /*00d0*/  LDC.64 R8, c[0x0][0x380] ;  /* 0x0000e000ff087b82 */ /* 0x000e620000000a00 */
[----:B0-----:R-:W-:-:S05]  /*00e0*/  VIADD R11, R0, UR4 ;  /* 0x00000004000b7c36 */ /* 0x001fca0008000000 */
[----:B------:R-:W-:-:S04]  /*00f0*/  SHF.R.S32.HI R2, RZ, 0x1f, R11 ;  /* 0x0000001fff027819 */ /* 0x000fc8000001140b */
[----:B------:R-:W-:-:S04]  /*0100*/  LEA.HI R2, R2, R11, RZ, 0x2 ;  /* 0x0000000b02027211 */ /* 0x000fc800078f10ff */
[----:B------:R-:W-:-:S05]  /*0110*/  LOP3.LUT R2, R2, 0xfffffffc, RZ, 0xc0, !PT ;  /* 0xfffffffc02027812 */ /* 0x000fca00078ec0ff */
[----:B------:R-:W-:-:S04]  /*0120*/  IMAD.IADD R3, R11, 0x1, -R2 ;  /* 0x000000010b037824 */ /* 0x000fc800078e0a02 */
[----:B-1----:R-:W-:-:S06]  /*0130*/  IMAD.WIDE R8, R3, 0x8, R8 ;  /* 0x0000000803087825 */ /* 0x002fcc00078e0208 */
[----:B------:R-:W2:Y:S01]  /*0140*/  LDG.E.64 R8, desc[UR8][R8.64] ;  /* 0x0000000808087981 */ /* 0x000ea2000c1e1b00 */
[----:B------:R-:W-:Y:S02]  /*0150*/  ISETP.NE.AND P0, PT, R11, RZ, PT ;  /* 0x000000ff0b00720c */ /* 0x000fe40003f05270 */
[----:B--2---:R-:W-:Y:S02]  /*0160*/  LOP3.LUT R3, R9, 0xf7dcefdd, RZ, 0x3c, !PT ;  /* 0xf7dcefdd09037812 */ /* 0x004fe400078e3cff */
[----:B------:R-:W-:-:S03]  /*0170*/  LOP3.LUT R2, R8, 0xaad26b49, RZ, 0x3c, !PT ;  /* 0xaad26b4908027812 */ /* 0x000fc600078e3cff */
[----:B------:R-:W-:Y:S02]  /*0180*/  IMAD R4, R3, -0x658354e5, RZ ;  /* 0x9a7cab1b03047824 */ /* 0x000fe400078e02ff */
[----:B------:R-:W-:Y:S02]  /*0190*/  IMAD R5, R2, 0x4182bed5, RZ ;  /* 0x4182bed502057824 */ /* 0x000fe400078e02ff */
[C---:B------:R-:W-:Y:S01]  /*01a0*/  VIADD R7, R4.reuse, 0x1f123bb5 ;  /* 0x1f123bb504077836 */ /* 0x040fe20000000000 */
[----:B------:R-:W-:Y:S01]  /*01b0*/  LOP3.LUT R2, R4, 0x5491333, RZ, 0x3c, !PT ;  /* 0x0549133304027812 */ /* 0x000fe200078e3cff */
[C---:B------:R-:W-:Y:S01]  /*01c0*/  VIADD R3, R5.reuse, 0x583f19 ;  /* 0x00583f1905037836 */ /* 0x040fe20000000000 */
[C---:B------:R-:W-:Y:S02]  /*01d0*/  LOP3.LUT R6, R5.reuse, 0x159a55e5, RZ, 0x3c, !PT ;  /* 0x159a55e505067812 */ /* 0x040fe400078e3cff */
[C---:B------:R-:W-:Y:S01]  /*01e0*/  IADD3 R4, PT, PT, R5.reuse, 0x64f0c9, R4 ;  /* 0x0064f0c905047810 */ /* 0x040fe20007ffe004 */
[----:B------:R-:W-:Y:S01]  /*01f0*/  VIADD R5, R5, 0x75bcd15 ;  /* 0x075bcd1505057836 */ /* 0x000fe20000000000 */
[----:B------:R0:W-:Y:S04]  /*0200*/  STL.64 [R1+0x10], R2 ;  /* 0x0000100201007387 */ /* 0x0001e80000100a00 */
[----:B------:R0:W-:Y:S01]  /*0210*/  STL.128 [R1], R4 ;  /* 0x0000000401007387 */ /* 0x0001e20000100c00 */
[----:B------:R-:W-:Y:S05]  /*0220*/  @!P0 BRA `(.L_x_2) ;  /* 0x0000002400348947 */ /* 0x000fea0003800000 */
[----:B------:R-:W-:Y:S01]  /*0230*/  SHF.R.S32.HI R12, RZ, 0x1f, R11 ;  /* 0x0000001fff0c7819 */ /* 0x000fe2000001140b */
[----:B------:R-:W-:-:S07]  /*0240*/  IMAD.MOV.U32 R10, RZ, RZ, RZ ;  /* 0x000000ffff0a7224 */ /* 0x000fce00078e00ff */
.L_x_10:
[----:B------:R-:W-:-:S04]  /*0250*/  LOP3.LUT R19, R11, 0x3, RZ, 0xc0, !PT ;  /* 0x000000030b137812 */ /* 0x000fc800078ec0ff */
[----:B------:R-:W-:-:S04]  /*0260*/  ISETP.NE.U32.AND P0, PT, R19, RZ, PT ;  /* 0x000000ff1300720c */ /* 0x000fc80003f05070 */
[----:B------:R-:W-:-:S13]  /*0270*/  ISETP.NE.AND.EX P0, PT, RZ, RZ, PT, P0 ;  /* 0x000000ffff00720c */ /* 0x000fda0003f05300 */
[----:B-123--:R-:W-:Y:S05]  /*0280*/  @!P0 BRA `(.L_x_3) ;  /* 0x0000002400048947 */ /* 0x00efea0003800000 */
[----:B------:R-:W1:Y:S01]  /*0290*/  LDC.64 R8, c[0x4][0x8] ;  /* 0x01000200ff087b82 */ /* 0x000e620000000a00 */
[----:B------:R-:W-:Y:S01]  /*02a0*/  IMAD.MOV.U32 R16, RZ, RZ, RZ ;  /* 0x000000ffff107224 */ /* 0x000fe200078e00ff */
[----:B0-----:R-:W-:Y:S02]  /*02b0*/  CS2R R2, SRZ ;  /* 0x0000000000027805 */ /* 0x001fe4000001ff00 */
[----:B------:R-:W-:Y:S01]  /*02c0*/  CS2R R6, SRZ ;  /* 0x0000000000067805 */ /* 0x000fe2000001ff00 */
[----:B------:R-:W-:Y:S02]  /*02d0*/  IMAD.MOV.U32 R5, RZ, RZ, RZ ;  /* 0x000000ffff057224 */ /* 0x000fe400078e00ff */
[----:B-1----:R-:W-:-:S07]  /*02e0*/  IMAD.WIDE.U32 R8, R10, 0xc80, R8 ;  /* 0x00000c800a087825 */ /* 0x002fce00078e0008 */
.L_x_5:
[----:B------:R-:W-:-:S06]  /*02f0*/  IMAD R13, R16, 0x4, R1 ;  /* 0x00000004100d7824 */ /* 0x000fcc00078e0201 */
[----:B------:R-:W5:Y:S01]  /*0300*/  LDL R13, [R13+0x4] ;  /* 0x000004000d0d7983 */ /* 0x000f620000100800 */
[----:B------:R-:W-:Y:S02]  /*0310*/  IMAD.SHL.U32 R17, R16, 0x20, RZ ;  /* 0x0000002010117824 */ /* 0x000fe400078e00ff */
[----:B------:R-:W-:-:S07]  /*0320*/  IMAD.MOV.U32 R18, RZ, RZ, RZ ;  /* 0x000000ffff127224 */ /* 0x000fce00078e00ff */
.L_x_4:
[----:B-----5:R-:W-:Y:S01]  /*0330*/  SHF.R.U32.HI R23, RZ, R18, R13 ;  /* 0x00000012ff177219 */ /* 0x020fe2000001160d */
[----:B------:R-:W-:-:S03]  /*0340*/  IMAD.IADD R14, R17, 0x1, R18 ;  /* 0x00000001110e7824 */ /* 0x000fc600078e0212 */
[----:B------:R-:W-:-:S04]  /*0350*/  LOP3.LUT R15, R23, 0x1, RZ, 0xc0, !PT ;  /* 0x00000001170f7812 */ /* 0x000fc800078ec0ff */
[----:B------:R-:W-:Y:S01]  /*0360*/  ISETP.NE.U32.AND P0, PT, R15, 0x1, PT ;  /* 0x000000010f00780c */ /* 0x000fe20003f05070 */
[----:B------:R-:W-:-:S03]  /*0370*/  IMAD R15, R14, 0x5, RZ ;  /* 0x000000050e0f7824 */ /* 0x000fc600078e02ff */
[----:B------:R-:W-:Y:S01]  /*0380*/  R2P PR, R23, 0x7e ;  /* 0x0000007e17007804 */ /* 0x000fe20000000000 */
[----:B------:R-:W-:-:S08]  /*0390*/  IMAD.WIDE.U32 R14, R15, 0x4, R8 ;  /* 0x000000040f0e7825 */ /* 0x000fd000078e0008 */
[----:B------:R-:W2:Y:S04]  /*03a0*/  @!P0 LDG.E R20, desc[UR8][R14.64+0x10] ;  /* 0x000010080e148981 */ /* 0x000ea8000c1e1900 */
[----:B------:R-:W3:Y:S04]  /*03b0*/  @P1 LDG.E R22, desc[UR8][R14.64+0x24] ;  /* 0x000024080e161981 */ /* 0x000ee8000c1e1900 */
[----:B------:R-:W4:Y:S04]  /*03c0*/  @!P0 LDG.E R21, desc[UR8][R14.64+0x4] ;  /* 0x000004080e158981 */ /* 0x000f28000c1e1900 */
[----:B------:R-:W4:Y:S04]  /*03d0*/  @P2 LDG.E R24, desc[UR8][R14.64+0x38] ;  /* 0x000038080e182981 */ /* 0x000f28000c1e1900 */
[----:B------:R-:W4:Y:S04]  /*03e0*/  @P3 LDG.E R26, desc[UR8][R14.64+0x4c] ;  /* 0x00004c080e1a3981 */ /* 0x000f28000c1e1900 */
[----:B------:R-:W4:Y:S04]  /*03f0*/  @P1 LDG.E R25, desc[UR8][R14.64+0x18] ;  /* 0x000018080e191981 */ /* 0x000f28000c1e1900 */
[----:B------:R-:W4:Y:S01]  /*0400*/  @P2 LDG.E R27, desc[UR8][R14.64+0x34] ;  /* 0x000034080e1b2981 */ /* 0x000f22000c1e1900 */
[----:B--2---:R-:W-:-:S03]  /*0410*/  @!P0 LOP3.LUT R3, R3, R20, RZ, 0x3c, !PT ;  /* 0x0000001403038212 */ /* 0x004fc600078e3cff */
[----:B------:R-:W2:Y:S01]  /*0420*/  @!P0 LDG.E R20, desc[UR8][R14.64+0x8] ;  /* 0x000008080e148981 */ /* 0x000ea2000c1e1900 */
[----:B---3--:R-:W-:-:S03]  /*0430*/  @P1 LOP3.LUT R3, R3, R22, RZ, 0x3c, !PT ;  /* 0x0000001603031212 */ /* 0x008fc600078e3cff */
[----:B------:R-:W3:Y:S01]  /*0440*/  @P1 LDG.E R22, desc[UR8][R14.64+0x1c] ;  /* 0x00001c080e161981 */ /* 0x000ee2000c1e1900 */
[----:B----4-:R-:W-:-:S03]  /*0450*/  @!P0 LOP3.LUT R6, R6, R21, RZ, 0x3c, !PT ;  /* 0x0000001506068212 */ /* 0x010fc600078e3cff */
[----:B------:R-:W4:Y:S01]  /*0460*/  @!P0 LDG.E R21, desc[UR8][R14.64+0xc] ;  /* 0x00000c080e158981 */ /* 0x000f22000c1e1900 */
[----:B------:R-:W-:-:S03]  /*0470*/  @P2 LOP3.LUT R3, R3, R24, RZ, 0x3c, !PT ;  /* 0x0000001803032212 */ /* 0x000fc600078e3cff */
[----:B------:R-:W4:Y:S01]  /*0480*/  @P4 LDG.E R24, desc[UR8][R14.64+0x60] ;  /* 0x000060080e184981 */ /* 0x000f22000c1e1900 */
[----:B--2---:R-:W-:-:S03]  /*0490*/  @!P0 LOP3.LUT R7, R7, R20, RZ, 0x3c, !PT ;  /* 0x0000001407078212 */ /* 0x004fc600078e3cff */
[----:B------:R-:W2:Y:S01]  /*04a0*/  @P2 LDG.E R20, desc[UR8][R14.64+0x30] ;  /* 0x000030080e142981 */ /* 0x000ea2000c1e1900 */
[----:B---3--:R-:W-:-:S03]  /*04b0*/  @P1 LOP3.LUT R7, R7, R22, RZ, 0x3c, !PT ;  /* 0x0000001607071212 */ /* 0x008fc600078e3cff */
[----:B------:R-:W3:Y:S01]  /*04c0*/  @P5 LDG.E R22, desc[UR8][R14.64+0x74] ;  /* 0x000074080e165981 */ /* 0x000ee2000c1e1900 */
[----:B----4-:R-:W-:-:S03]  /*04d0*/  @!P0 LOP3.LUT R2, R2, R21, RZ, 0x3c, !PT ;  /* 0x0000001502028212 */ /* 0x010fc600078e3cff */
[----:B------:R-:W4:Y:S01]  /*04e0*/  @P1 LDG.E R21, desc[UR8][R14.64+0x20] ;  /* 0x000020080e151981 */ /* 0x000f22000c1e1900 */
[----:B------:R-:W-:Y:S02]  /*04f0*/  @P3 LOP3.LUT R3, R3, R26, RZ, 0x3c, !PT ;  /* 0x0000001a03033212 */ /* 0x000fe400078e3cff */
[----:B------:R-:W-:Y:S02]  /*0500*/  @P1 LOP3.LUT R6, R6, R25, RZ, 0x3c, !PT ;  /* 0x0000001906061212 */ /* 0x000fe400078e3cff */
[----:B------:R-:W-:Y:S01]  /*0510*/  @P4 LOP3.LUT R3, R3, R24, RZ, 0x3c, !PT ;  /* 0x0000001803034212 */ /* 0x000fe200078e3cff */
[----:B------:R-:W4:Y:S04]  /*0520*/  @P2 LDG.E R25, desc[UR8][R14.64+0x2c] ;  /* 0x00002c080e192981 */ /* 0x000f28000c1e1900 */
[----:B------:R-:W4:Y:S01]  /*0530*/  @P4 LDG.E R24, desc[UR8][R14.64+0x58] ;  /* 0x000058080e184981 */ /* 0x000f22000c1e1900 */
[----:B--2---:R-:W-:-:S03]  /*0540*/  @P2 LOP3.LUT R7, R7, R20, RZ, 0x3c, !PT ;  /* 0x0000001407072212 */ /* 0x004fc600078e3cff */
[----:B------:R-:W2:Y:S01]  /*0550*/  @P3 LDG.E R20, desc[UR8][R14.64+0x44] ;  /* 0x000044080e143981 */ /* 0x000ea2000c1e1900 */
[----:B---3--:R-:W-:-:S03]  /*0560*/  @P5 LOP3.LUT R3, R3, R22, RZ, 0x3c, !PT ;  /* 0x0000001603035212 */ /* 0x008fc600078e3cff */
[----:B------:R-:W3:Y:S01]  /*0570*/  @P6 LDG.E R22, desc[UR8][R14.64+0x88] ;  /* 0x000088080e166981 */ /* 0x000ee2000c1e1900 */
[----:B----4-:R-:W-:-:S03]  /*0580*/  @P1 LOP3.LUT R2, R2, R21, RZ, 0x3c, !PT ;  /* 0x0000001502021212 */ /* 0x010fc600078e3cff */
[----:B------:R-:W4:Y:S01]  /*0590*/  @P3 LDG.E R21, desc[UR8][R14.64+0x40] ;  /* 0x000040080e153981 */ /* 0x000f22000c1e1900 */
[----:B------:R-:W-:-:S03]  /*05a0*/  @P2 LOP3.LUT R6, R6, R25, RZ, 0x3c, !PT ;  /* 0x0000001906062212 */ /* 0x000fc600078e3cff */
[----:B------:R-:W4:Y:S01]  /*05b0*/  @P3 LDG.E R25, desc[UR8][R14.64+0x48] ;  /* 0x000048080e193981 */ /* 0x000f22000c1e1900 */
[----:B--2---:R-:W-:-:S03]  /*05c0*/  @P3 LOP3.LUT R7, R7, R20, RZ, 0x3c, !PT ;  /* 0x0000001407073212 */ /* 0x004fc600078e3cff */
[----:B------:R-:W2:Y:S01]  /*05d0*/  @!P0 LDG.E R20, desc[UR8][R14.64] ;  /* 0x000000080e148981 */ /* 0x000ea2000c1e1900 */
[----:B---3--:R-:W-:-:S03]  /*05e0*/  @P6 LOP3.LUT R3, R3, R22, RZ, 0x3c, !PT ;  /* 0x0000001603036212 */ /* 0x008fc600078e3cff */
[----:B------:R-:W3:Y:S01]  /*05f0*/  @P1 LDG.E R22, desc[UR8][R14.64+0x14] ;  /* 0x000014080e161981 */ /* 0x000ee2000c1e1900 */
[----:B----4-:R-:W-:-:S03]  /*0600*/  @P3 LOP3.LUT R6, R6, R21, RZ, 0x3c, !PT ;  /* 0x0000001506063212 */ /* 0x010fc600078e3cff */
[----:B------:R-:W4:Y:S01]  /*0610*/  @P4 LDG.E R21, desc[UR8][R14.64+0x5c] ;  /* 0x00005c080e154981 */ /* 0x000f22000c1e1900 */
[----:B------:R-:W-:-:S03]  /*0620*/  @P2 LOP3.LUT R2, R2, R27, RZ, 0x3c, !PT ;  /* 0x0000001b02022212 */ /* 0x000fc600078e3cff */
[----:B------:R-:W4:Y:S01]  /*0630*/  @P4 LDG.E R27, desc[UR8][R14.64+0x54] ;  /* 0x000054080e1b4981 */ /* 0x000f22000c1e1900 */
[----:B------:R-:W-:Y:S02]  /*0640*/  @P3 LOP3.LUT R2, R2, R25, RZ, 0x3c, !PT ;  /* 0x0000001902023212 */ /* 0x000fe400078e3cff */
[----:B------:R-:W-:Y:S01]  /*0650*/  @P4 LOP3.LUT R7, R7, R24, RZ, 0x3c, !PT ;  /* 0x0000001807074212 */ /* 0x000fe200078e3cff */
[----:B------:R-:W4:Y:S04]  /*0660*/  @P5 LDG.E R25, desc[UR8][R14.64+0x68] ;  /* 0x000068080e195981 */ /* 0x000f28000c1e1900 */
[----:B------:R-:W4:Y:S01]  /*0670*/  @P5 LDG.E R24, desc[UR8][R14.64+0x6c] ;  /* 0x00006c080e185981 */ /* 0x000f22000c1e1900 */
[----:B--2---:R-:W-:-:S03]  /*0680*/  @!P0 LOP3.LUT R5, R5, R20, RZ, 0x3c, !PT ;  /* 0x0000001405058212 */ /* 0x004fc600078e3cff */
[----:B------:R-:W2:Y:S01]  /*0690*/  @P2 LDG.E R20, desc[UR8][R14.64+0x28] ;  /* 0x000028080e142981 */ /* 0x000ea2000c1e1900 */
[----:B---3--:R-:W-:-:S03]  /*06a0*/  @P1 LOP3.LUT R5, R5, R22, RZ, 0x3c, !PT ;  /* 0x0000001605051212 */ /* 0x008fc600078e3cff */
[----:B------:R-:W3:Y:S01]  /*06b0*/  @P3 LDG.E R22, desc[UR8][R14.64+0x3c] ;  /* 0x00003c080e163981 */ /* 0x000ee2000c1e1900 */
[----:B----4-:R-:W-:-:S03]  /*06c0*/  @P4 LOP3.LUT R2, R2, R21, RZ, 0x3c, !PT ;  /* 0x0000001502024212 */ /* 0x010fc600078e3cff */
[----:B------:R-:W4:Y:S01]  /*06d0*/  @P5 LDG.E R21, desc[UR8][R14.64+0x70] ;  /* 0x000070080e155981 */ /* 0x000f22000c1e1900 */
[----:B------:R-:W-:-:S04]  /*06e0*/  @P4 LOP3.LUT R6, R6, R27, RZ, 0x3c, !PT ;  /* 0x0000001b06064212 */ /* 0x000fc800078e3cff */
[----:B------:R-:W-:Y:S02]  /*06f0*/  @P5 LOP3.LUT R6, R6, R25, RZ, 0x3c, !PT ;  /* 0x0000001906065212 */ /* 0x000fe400078e3cff */
[----:B------:R-:W4:Y:S01]  /*0700*/  @P6 LDG.E R25, desc[UR8][R14.64+0x7c] ;  /* 0x00007c080e196981 */ /* 0x000f22000c1e1900 */
[----:B------:R-:W-:-:S03]  /*0710*/  @P5 LOP3.LUT R7, R7, R24, RZ, 0x3c, !PT ;  /* 0x0000001807075212 */ /* 0x000fc600078e3cff */
[----:B------:R-:W4:Y:S01]  /*0720*/  @P6 LDG.E R24, desc[UR8][R14.64+0x80] ;  /* 0x000080080e186981 */ /* 0x000f22000c1e1900 */
[----:B--2---:R-:W-:-:S03]  /*0730*/  @P2 LOP3.LUT R5, R5, R20, RZ, 0x3c, !PT ;  /* 0x0000001405052212 */ /* 0x004fc600078e3cff */
[----:B------:R-:W2:Y:S01]  /*0740*/  @P4 LDG.E R20, desc[UR8][R14.64+0x50] ;  /* 0x000050080e144981 */ /* 0x000ea2000c1e1900 */
[----:B---3--:R-:W-:-:S03]  /*0750*/  @P3 LOP3.LUT R5, R5, R22, RZ, 0x3c, !PT ;  /* 0x0000001605053212 */ /* 0x008fc600078e3cff */
[----:B------:R-:W3:Y:S01]  /*0760*/  @P5 LDG.E R22, desc[UR8][R14.64+0x64] ;  /* 0x000064080e165981 */ /* 0x000ee2000c1e1900 */
[----:B----4-:R-:W-:-:S03]  /*0770*/  @P5 LOP3.LUT R2, R2, R21, RZ, 0x3c, !PT ;  /* 0x0000001502025212 */ /* 0x010fc600078e3cff */
[----:B------:R-:W4:Y:S01]  /*0780*/  @P6 LDG.E R21, desc[UR8][R14.64+0x84] ;  /* 0x000084080e156981 */ /* 0x000f22000c1e1900 */
[----:B------:R-:W-:Y:S02]  /*0790*/  LOP3.LUT P0, RZ, R23, 0x80, RZ, 0xc0, !PT ;  /* 0x0000008017ff7812 */ /* 0x000fe4000780c0ff */
[----:B------:R-:W-:Y:S02]  /*07a0*/  @P6 LOP3.LUT R6, R6, R25, RZ, 0x3c, !PT ;  /* 0x0000001906066212 */ /* 0x000fe400078e3cff */
[----:B------:R-:W-:-:S09]  /*07b0*/  @P6 LOP3.LUT R7, R7, R24, RZ, 0x3c, !PT ;  /* 0x0000001807076212 */ /* 0x000fd200078e3cff */
[----:B------:R-:W4:Y:S04]  /*07c0*/  @P0 LDG.E R25, desc[UR8][R14.64+0x90] ;  /* 0x000090080e190981 */ /* 0x000f28000c1e1900 */
        /* <DEDUP_REMOVED lines=8> */
[----:B------:R-:W-:Y:S02]  /*0850*/  @P0 LOP3.LUT R6, R6, R25, RZ, 0x3c, !PT ;  /* 0x0000001906060212 */ /* 0x000fe400078e3cff */
[----:B------:R-:W-:Y:S02]  /*0860*/  @P0 LOP3.LUT R7, R7, R24, RZ, 0x3c, !PT ;  /* 0x0000001807070212 */ /* 0x000fe400078e3cff */
[----:B------:R-:W-:Y:S02]  /*0870*/  @P0 LOP3.LUT R3, R3, R26, RZ, 0x3c, !PT ;  /* 0x0000001a03030212 */ /* 0x000fe400078e3cff */
[----:B--2---:R-:W-:-:S04]  /*0880*/  @P6 LOP3.LUT R5, R5, R20, RZ, 0x3c, !PT ;  /* 0x0000001405056212 */ /* 0x004fc800078e3cff */
[----:B---3--:R-:W-:Y:S02]  /*0890*/  @P0 LOP3.LUT R5, R5, R22, RZ, 0x3c, !PT ;  /* 0x0000001605050212 */ /* 0x008fe400078e3cff */
[----:B----4-:R-:W-:Y:S02]  /*08a0*/  @P0 LOP3.LUT R2, R2, R21, RZ, 0x3c, !PT ;  /* 0x0000001502020212 */ /* 0x010fe400078e3cff */
[----:B------:R-:W-:-:S13]  /*08b0*/  R2P PR, R23.B1, 0x7f ;  /* 0x0000007f17007804 */ /* 0x000fda0000001000 */
[----:B------:R-:W2:Y:S04]  /*08c0*/  @P0 LDG.E R20, desc[UR8][R14.64+0xb0] ;  /* 0x0000b0080e140981 */ /* 0x000ea8000c1e1900 */
[----:B------:R-:W3:Y:S04]  /*08d0*/  @P1 LDG.E R22, desc[UR8][R14.64+0xc4] ;  /* 0x0000c4080e161981 */ /* 0x000ee8000c1e1900 */
[----:B------:R-:W4:Y:S04]  /*08e0*/  @P0 LDG.E R21, desc[UR8][R14.64+0xa4] ;  /* 0x0000a4080e150981 */ /* 0x000f28000c1e1900 */
        /* <DEDUP_REMOVED lines=19> */
[----:B------:R-:W-:-:S03]  /*0a20*/  LOP3.LUT P0, RZ, R23, 0x8000, RZ, 0xc0, !PT ;  /* 0x0000800017ff7812 */ /* 0x000fc6000780c0ff */
        /* <DEDUP_REMOVED lines=11> */
[----:B------:R-:W-:-:S03]  /*0ae0*/  @P1 LOP3.LUT R2, R2, R23, RZ, 0x3c, !PT ;  /* 0x0000001702021212 */ /* 0x000fc600078e3cff */
        /* <DEDUP_REMOVED lines=39> */
[----:B------:R-:W-:-:S05]  /*0d60*/  VIADD R18, R18, 0x10 ;  /* 0x0000001012127836 */ /* 0x000fca0000000000 */
[----:B------:R-:W-:Y:S02]  /*0d70*/  ISETP.NE.AND P1, PT, R18, 0x20, PT ;  /* 0x000000201200780c */ /* 0x000fe40003f25270 */
[----:B--2---:R-:W-:-:S04]  /*0d80*/  @P6 LOP3.LUT R5, R5, R20, RZ, 0x3c, !PT ;  /* 0x0000001405056212 */ /* 0x004fc800078e3cff */
[----:B---3--:R-:W-:Y:S02]  /*0d90*/  @P0 LOP3.LUT R5, R5, R22, RZ, 0x3c, !PT ;  /* 0x0000001605050212 */ /* 0x008fe400078e3cff */
[----:B----4-:R-:W-:Y:S02]  /*0da0*/  @P6 LOP3.LUT R2, R2, R21, RZ, 0x3c, !PT ;  /* 0x0000001502026212 */ /* 0x010fe400078e3cff */
[----:B------:R-:W-:Y:S02]  /*0db0*/  @P0 LOP3.LUT R7, R7, R24, RZ, 0x3c, !PT ;  /* 0x0000001807070212 */ /* 0x000fe400078e3cff */
[----:B------:R-:W-:Y:S02]  /*0dc0*/  @P0 LOP3.LUT R2, R2, R25, RZ, 0x3c, !PT ;  /* 0x0000001902020212 */ /* 0x000fe400078e3cff */
[----:B------:R-:W-:Y:S02]  /*0dd0*/  @P0 LOP3.LUT R6, R6, R23, RZ, 0x3c, !PT ;  /* 0x0000001706060212 */ /* 0x000fe400078e3cff */
[----:B------:R-:W-:Y:S01]  /*0de0*/  @P0 LOP3.LUT R3, R3, R26, RZ, 0x3c, !PT ;  /* 0x0000001a03030212 */ /* 0x000fe200078e3cff */
[----:B------:R-:W-:Y:S06]  /*0df0*/  @P1 BRA `(.L_x_4) ;  /* 0xfffffff4004c1947 */ /* 0x000fec000383ffff */
[----:B------:R-:W-:-:S05]  /*0e00*/  VIADD R16, R16, 0x1 ;  /* 0x0000000110107836 */ /* 0x000fca0000000000 */
[----:B------:R-:W-:-:S13]  /*0e10*/  ISETP.NE.AND P0, PT, R16, 0x5, PT ;  /* 0x000000051000780c */ /* 0x000fda0003f05270 */
[----:B------:R-:W-:Y:S05]  /*0e20*/  @P0 BRA `(.L_x_5) ;  /* 0xfffffff400300947 */ /* 0x000fea000383ffff */
[----:B------:R1:W-:Y:S01]  /*0e30*/  STL [R1+0x4], R5 ;  /* 0x0000040501007387 */ /* 0x0003e20000100800 */
[----:B------:R-:W-:-:S03]  /*0e40*/  ISETP.NE.U32.AND P0, PT, R19, 0x1, PT ;  /* 0x000000011300780c */ /* 0x000fc60003f05070 */
[----:B------:R1:W-:Y:S01]  /*0e50*/  STL.64 [R1+0x8], R6 ;  /* 0x0000080601007387 */ /* 0x0003e20000100a00 */
[----:B------:R-:W-:-:S03]  /*0e60*/  ISETP.NE.AND.EX P0, PT, RZ, RZ, PT, P0 ;  /* 0x000000ffff00720c */ /* 0x000fc60003f05300 */
[----:B------:R1:W-:Y:S10]  /*0e70*/  STL.64 [R1+0x10], R2 ;  /* 0x0000100201007387 */ /* 0x0003f40000100a00 */
[----:B------:R-:W-:Y:S05]  /*0e80*/  @!P0 BRA `(.L_x_3) ;  /* 0x0000001800048947 */ /* 0x000fea0003800000 */
[----:B------:R-:W-:Y:S01]  /*0e90*/  UMOV UR4, URZ ;  /* 0x000000ff00047c82 */ /* 0x000fe20008000000 */
[----:B------:R-:W-:Y:S01]  /*0ea0*/  UMOV UR5, URZ ;  /* 0x000000ff00057c82 */ /* 0x000fe20008000000 */
[----:B------:R-:W-:Y:S02]  /*0eb0*/  IMAD.MOV.U32 R16, RZ, RZ, RZ ;  /* 0x000000ffff107224 */ /* 0x000fe400078e00ff */
[----:B-1----:R-:W-:Y:S02]  /*0ec0*/  IMAD.MOV.U32 R5, RZ, RZ, RZ ;  /* 0x000000ffff057224 */ /* 0x002fe400078e00ff */
[----:B------:R-:W-:Y:S02]  /*0ed0*/  IMAD.U32 R3, RZ, RZ, UR4 ;  /* 0x00000004ff037e24 */ /* 0x000fe4000f8e00ff */
[----:B------:R-:W-:Y:S02]  /*0ee0*/  IMAD.U32 R2, RZ, RZ, UR5 ;  /* 0x00000005ff027e24 */ /* 0x000fe4000f8e00ff */
[----:B------:R-:W-:-:S02]  /*0ef0*/  IMAD.U32 R7, RZ, RZ, UR4 ;  /* 0x00000004ff077e24 */ /* 0x000fc4000f8e00ff */
[----:B------:R-:W-:-:S07]  /*0f00*/  IMAD.U32 R6, RZ, RZ, UR5 ;  /* 0x00000005ff067e24 */ /* 0x000fce000f8e00ff */
.L_x_7:
[----:B------:R-:W-:-:S06]  /*0f10*/  IMAD R13, R16, 0x4, R1 ;  /* 0x00000004100d7824 */ /* 0x000fcc00078e0201 */
[----:B------:R-:W5:Y:S01]  /*0f20*/  LDL R13, [R13+0x4] ;  /* 0x000004000d0d7983 */ /* 0x000f620000100800 */
[----:B------:R-:W-:Y:S02]  /*0f30*/  IMAD.SHL.U32 R17, R16, 0x20, RZ ;  /* 0x0000002010117824 */ /* 0x000fe400078e00ff */
[----:B------:R-:W-:-:S07]  /*0f40*/  IMAD.MOV.U32 R18, RZ, RZ, RZ ;  /* 0x000000ffff127224 */ /* 0x000fce00078e00ff */
.L_x_6:
        /* <DEDUP_REMOVED lines=181> */
[----:B------:R-:W-:Y:S05]  /*1aa0*/  @P0 BRA `(.L_x_3) ;  /* 0x0000000800fc0947 */ /* 0x000fea0003800000 */
[----:B------:R-:W-:Y:S01]  /*1ab0*/  UMOV UR4, URZ ;  /* 0x000000ff00047c82 */ /* 0x000fe20008000000 */
[----:B------:R-:W-:Y:S01]  /*1ac0*/  UMOV UR5, URZ ;  /* 0x000000ff00057c82 */ /* 0x000fe20008000000 */
[----:B------:R-:W-:Y:S02]  /*1ad0*/  IMAD.MOV.U32 R16, RZ, RZ, RZ ;  /* 0x000000ffff107224 */ /* 0x000fe400078e00ff */
[----:B--2---:R-:W-:Y:S02]  /*1ae0*/  IMAD.MOV.U32 R5, RZ, RZ, RZ ;  /* 0x000000ffff057224 */ /* 0x004fe400078e00ff */
[----:B------:R-:W-:Y:S02]  /*1af0*/  IMAD.U32 R3, RZ, RZ, UR4 ;  /* 0x00000004ff037e24 */ /* 0x000fe4000f8e00ff */
[----:B------:R-:W-:Y:S02]  /*1b00*/  IMAD.U32 R2, RZ, RZ, UR5 ;  /* 0x00000005ff027e24 */ /* 0x000fe4000f8e00ff */
[----:B------:R-:W-:-:S02]  /*1b10*/  IMAD.U32 R7, RZ, RZ, UR4 ;  /* 0x00000004ff077e24 */ /* 0x000fc4000f8e00ff */
[----:B------:R-:W-:-:S07]  /*1b20*/  IMAD.U32 R6, RZ, RZ, UR5 ;  /* 0x00000005ff067e24 */ /* 0x000fce000f8e00ff */
.L_x_9:
[----:B------:R-:W-:-:S06]  /*1b30*/  IMAD R13, R16, 0x4, R1 ;  /* 0x00000004100d7824 */ /* 0x000fcc00078e0201 */
[----:B------:R-:W5:Y:S01]  /*1b40*/  LDL R13, [R13+0x4] ;  /* 0x000004000d0d7983 */ /* 0x000f620000100800 */
[----:B------:R-:W-:Y:S02]  /*1b50*/  IMAD.SHL.U32 R17, R16, 0x20, RZ ;  /* 0x0000002010117824 */ /* 0x000fe400078e00ff */
[----:B------:R-:W-:-:S07]  /*1b60*/  IMAD.MOV.U32 R18, RZ, RZ, RZ ;  /* 0x000000ffff127224 */ /* 0x000fce00078e00ff */
.L_x_8:
        /* <DEDUP_REMOVED lines=9> */
[----:B------:R-:W4:Y:S04]  /*1c00*/  @P2 LDG.E R26, desc[UR8][R14.64+0x38] ;  /* 0x000038080e1a2981 */ /* 0x000f28000c1e1900 */
[----:B------:R-:W4:Y:S04]  /*1c10*/  @P3 LDG.E R28, desc[UR8][R14.64+0x4c] ;  /* 0x00004c080e1c3981 */ /* 0x000f28000c1e1900 */
[----:B------:R-:W4:Y:S04]  /*1c20*/  @!P0 LDG.E R19, desc[UR8][R14.64+0x4] ;  /* 0x000004080e138981 */ /* 0x000f28000c1e1900 */
[----:B------:R-:W4:Y:S04]  /*1c30*/  @!P0 LDG.E R21, desc[UR8][R14.64+0xc] ;  /* 0x00000c080e158981 */ /* 0x000f28000c1e1900 */
[----:B------:R-:W4:Y:S01]  /*1c40*/  @P1 LDG.E R23, desc[UR8][R14.64+0x18] ;  /* 0x000018080e171981 */ /* 0x000f22000c1e1900 */
[----:B--2---:R-:W-:-:S03]  /*1c50*/  @!P0 LOP3.LUT R3, R3, R20, RZ, 0x3c, !PT ;  /* 0x0000001403038212 */ /* 0x004fc600078e3cff */
[----:B------:R-:W2:Y:S01]  /*1c60*/  @!P0 LDG.E R20, desc[UR8][R14.64+0x8] ;  /* 0x000008080e148981 */ /* 0x000ea2000c1e1900 */
[----:B---3--:R-:W-:-:S03]  /*1c70*/  @P1 LOP3.LUT R3, R3, R22, RZ, 0x3c, !PT ;  /* 0x0000001603031212 */ /* 0x008fc600078e3cff */
[----:B------:R-:W3:Y:S01]  /*1c80*/  @P4 LDG.E R22, desc[UR8][R14.64+0x60] ;  /* 0x000060080e164981 */ /* 0x000ee2000c1e1900 */
[----:B----4-:R-:W-:-:S03]  /*1c90*/  @P2 LOP3.LUT R3, R3, R26, RZ, 0x3c, !PT ;  /* 0x0000001a03032212 */ /* 0x010fc600078e3cff */
[----:B------:R-:W4:Y:S01]  /*1ca0*/  @P5 LDG.E R26, desc[UR8][R14.64+0x74] ;  /* 0x000074080e1a5981 */ /* 0x000f22000c1e1900 */
[----:B------:R-:W-:-:S03]  /*1cb0*/  @P3 LOP3.LUT R3, R3, R28, RZ, 0x3c, !PT ;  /* 0x0000001c03033212 */ /* 0x000fc600078e3cff */
[----:B------:R-:W4:Y:S01]  /*1cc0*/  @P5 LDG.E R28, desc[UR8][R14.64+0x6c] ;  /* 0x00006c080e1c5981 */ /* 0x000f22000c1e1900 */
[----:B------:R-:W-:-:S03]  /*1cd0*/  @!P0 LOP3.LUT R6, R6, R19, RZ, 0x3c, !PT ;  /* 0x0000001306068212 */ /* 0x000fc600078e3cff */
[----:B------:R-:W4:Y:S01]  /*1ce0*/  @P1 LDG.E R19, desc[UR8][R14.64+0x20] ;  /* 0x000020080e131981 */ /* 0x000f22000c1e1900 */
[----:B------:R-:W-:-:S03]  /*1cf0*/  @!P0 LOP3.LUT R2, R2, R21, RZ, 0x3c, !PT ;  /* 0x0000001502028212 */ /* 0x000fc600078e3cff */
[----:B------:R-:W4:Y:S01]  /*1d00*/  @P2 LDG.E R21, desc[UR8][R14.64+0x2c] ;  /* 0x00002c080e152981 */ /* 0x000f22000c1e1900 */
[----:B--2---:R-:W-:-:S03]  /*1d10*/  @!P0 LOP3.LUT R7, R7, R20, RZ, 0x3c, !PT ;  /* 0x0000001407078212 */ /* 0x004fc600078e3cff */
        /* <DEDUP_REMOVED lines=23> */
[----:B--2---:R-:W-:-:S03]  /*1e90*/  @!P0 LOP3.LUT R5, R5, R20, RZ, 0x3c, !PT ;  /* 0x0000001405058212 */ /* 0x004fc600078e3cff */
[----:B------:R-:W2:Y:S01]  /*1ea0*/  @P2 LDG.E R20, desc[UR8][R14.64+0x28] ;  /* 0x000028080e142981 */ /* 0x000ea2000c1e1900 */
[----:B---3--:R-:W-:-:S03]  /*1eb0*/  @P1 LOP3.LUT R5, R5, R22, RZ, 0x3c, !PT ;  /* 0x0000001605051212 */ /* 0x008fc600078e3cff */
[----:B------:R-:W3:Y:S01]  /*1ec0*/  @P3 LDG.E R22, desc[UR8][R14.64+0x3c] ;  /* 0x00003c080e163981 */ /* 0x000ee2000c1e1900 */
[----:B----4-:R-:W-:-:S03]  /*1ed0*/  @P3 LOP3.LUT R7, R7, R26, RZ, 0x3c, !PT ;  /* 0x0000001a07073212 */ /* 0x010fc600078e3cff */
[----:B------:R-:W4:Y:S01]  /*1ee0*/  @P4 LDG.E R26, desc[UR8][R14.64+0x58] ;  /* 0x000058080e1a4981 */ /* 0x000f22000c1e1900 */
[----:B------:R-:W-:Y:S02]  /*1ef0*/  @P4 LOP3.LUT R6, R6, R23, RZ, 0x3c, !PT ;  /* 0x0000001706064212 */ /* 0x000fe400078e3cff */
[----:B------:R-:W-:Y:S01]  /*1f00*/  @P4 LOP3.LUT R2, R2, R19, RZ, 0x3c, !PT ;  /* 0x0000001302024212 */ /* 0x000fe200078e3cff */
[----:B------:R-:W4:Y:S01]  /*1f10*/  @P6 LDG.E R23, desc[UR8][R14.64+0x84] ;  /* 0x000084080e176981 */ /* 0x000f22000c1e1900 */
[----:B------:R-:W-:-:S03]  /*1f20*/  @P5 LOP3.LUT R6, R6, R21, RZ, 0x3c, !PT ;  /* 0x0000001506065212 */ /* 0x000fc600078e3cff */
        /* <DEDUP_REMOVED lines=10> */
[----:B------:R-:W-:Y:S02]  /*1fd0*/  @P5 LOP3.LUT R2, R2, R19, RZ, 0x3c, !PT ;  /* 0x0000001302025212 */ /* 0x000fe400078e3cff */
[----:B------:R-:W-:-:S07]  /*1fe0*/  @P6 LOP3.LUT R6, R6, R21, RZ, 0x3c, !PT ;  /* 0x0000001506066212 */ /* 0x000fce00078e3cff */
        /* <DEDUP_REMOVED lines=43> */
[----:B------:R-:W-:-:S03]  /*22a0*/  LOP3.LUT P0, RZ, R24, 0x8000, RZ, 0xc0, !PT ;  /* 0x0000800018ff7812 */ /* 0x000fc6000780c0ff */
[----:B------:R-:W4:Y:S01]  /*22b0*/  @P5 LDG.E R24, desc[UR8][R14.64+0x114] ;  /* 0x000114080e185981 */ /* 0x000f22000c1e1900 */
[----:B------:R-:W-:-:S03]  /*22c0*/  @P3 LOP3.LUT R3, R3, R26, RZ, 0x3c, !PT ;  /* 0x0000001a03033212 */ /* 0x000fc600078e3cff */
[----:B------:R-:W4:Y:S01]  /*22d0*/  @P5 LDG.E R26, desc[UR8][R14.64+0x10c] ;  /* 0x00010c080e1a5981 */ /* 0x000f22000c1e1900 */
        /* <DEDUP_REMOVED lines=43> */
[----:B------:R-:W-:-:S05]  /*2590*/  VIADD R18, R18, 0x10 ;  /* 0x0000001012127836 */ /* 0x000fca0000000000 */
[----:B------:R-:W-:Y:S02]  /*25a0*/  ISETP.NE.AND P1, PT, R18, 0x20, PT ;  /* 0x000000201200780c */ /* 0x000fe40003f25270 */
[----:B------:R-:W-:Y:S02]  /*25b0*/  @P0 LOP3.LUT R7, R7, R26, RZ, 0x3c, !PT ;  /* 0x0000001a07070212 */ /* 0x000fe400078e3cff */
[----:B------:R-:W-:Y:S02]  /*25c0*/  @P0 LOP3.LUT R6, R6, R21, RZ, 0x3c, !PT ;  /* 0x0000001506060212 */ /* 0x000fe400078e3cff */
[----:B------:R-:W-:Y:S02]  /*25d0*/  @P0 LOP3.LUT R3, R3, R28, RZ, 0x3c, !PT ;  /* 0x0000001c03030212 */ /* 0x000fe400078e3cff */
[----:B--2---:R-:W-:-:S04]  /*25e0*/  @P5 LOP3.LUT R5, R5, R20, RZ, 0x3c, !PT ;  /* 0x0000001405055212 */ /* 0x004fc800078e3cff */
[----:B---3--:R-:W-:Y:S02]  /*25f0*/  @P6 LOP3.LUT R5, R5, R22, RZ, 0x3c, !PT ;  /* 0x0000001605056212 */ /* 0x008fe400078e3cff */
[----:B----4-:R-:W-:-:S04]  /*2600*/  @P6 LOP3.LUT R2, R2, R19, RZ, 0x3c, !PT ;  /* 0x0000001302026212 */ /* 0x010fc800078e3cff */
[----:B------:R-:W-:Y:S02]  /*2610*/  @P0 LOP3.LUT R2, R2, R23, RZ, 0x3c, !PT ;  /* 0x0000001702020212 */ /* 0x000fe400078e3cff */
[----:B------:R-:W-:Y:S01]  /*2620*/  @P0 LOP3.LUT R5, R5, R24, RZ, 0x3c, !PT ;  /* 0x0000001805050212 */ /* 0x000fe200078e3cff */
[----:B------:R-:W-:Y:S06]  /*2630*/  @P1 BRA `(.L_x_8) ;  /* 0xfffffff4004c1947 */ /* 0x000fec000383ffff */
[----:B------:R-:W-:-:S05]  /*2640*/  VIADD R16, R16, 0x1 ;  /* 0x0000000110107836 */ /* 0x000fca0000000000 */
[----:B------:R-:W-:-:S13]  /*2650*/  ISETP.NE.AND P0, PT, R16, 0x5, PT ;  /* 0x000000051000780c */ /* 0x000fda0003f05270 */
[----:B------:R-:W-:Y:S05]  /*2660*/  @P0 BRA `(.L_x_9) ;  /* 0xfffffff400300947 */ /* 0x000fea000383ffff */
[----:B------:R3:W-:Y:S04]  /*2670*/  STL [R1+0x4], R5 ;  /* 0x0000040501007387 */ /* 0x0007e80000100800 */
[----:B------:R3:W-:Y:S04]  /*2680*/  STL.64 [R1+0x8], R6 ;  /* 0x0000080601007387 */ /* 0x0007e80000100a00 */
[----:B------:R3:W-:Y:S02]  /*2690*/  STL.64 [R1+0x10], R2 ;  /* 0x0000100201007387 */ /* 0x0007e40000100a00 */
.L_x_3:
[C---:B------:R-:W-:Y:S01]  /*26a0*/  ISETP.GT.U32.AND P0, PT, R11.reuse, 0x3, PT ;  /* 0x000000030b00780c */ /* 0x040fe20003f04070 */
[----:B------:R-:W-:Y:S01]  /*26b0*/  VIADD R10, R10, 0x1 ;  /* 0x000000010a0a7836 */ /* 0x000fe20000000000 */
[--C-:B------:R-:W-:Y:S02]  /*26c0*/  SHF.R.U64 R11, R11, 0x2, R12.reuse ;  /* 0x000000020b0b7819 */ /* 0x100fe4000000120c */
[----:B------:R-:W-:Y:S02]  /*26d0*/  ISETP.GT.U32.AND.EX P0, PT, R12, RZ, PT, P0 ;  /* 0x000000ff0c00720c */ /* 0x000fe40003f04100 */
[----:B------:R-:W-:-:S11]  /*26e0*/  SHF.R.U32.HI R12, RZ, 0x2, R12 ;  /* 0x00000002ff0c7819 */ /* 0x000fd6000001160c */
[----:B------:R-:W-:Y:S05]  /*26f0*/  @P0 BRA `(.L_x_10) ;  /* 0xffffffd800d40947 */ /* 0x000fea000383ffff */
.L_x_2:
[----:B------:R-:W4:Y:S01]  /*2700*/  LDCU UR7, c[0x0][0x388] ;  /* 0x00007100ff0777ac */ /* 0x000f220008000800 */
[----:B------:R0:W-:Y:S04]  /*2710*/  STL.64 [R1+0x18], RZ ;  /* 0x000018ff01007387 */ /* 0x0001e80000100a00 */
[----:B------:R0:W-:Y:S04]  /*2720*/  STL [R1+0x20], RZ ;  /* 0x000020ff01007387 */ /* 0x0001e80000100800 */
[----:B------:R0:W-:Y:S01]  /*2730*/  STL.64 [R1+0x28], RZ ;  /* 0x000028ff01007387 */ /* 0x0001e20000100a00 */
[----:B----4-:R-:W-:-:S09]  /*2740*/  UISETP.NE.AND UP0, UPT, UR7, URZ, UPT ;  /* 0x000000ff0700728c */ /* 0x010fd2000bf05270 */
[----:B0-----:R-:W-:Y:S05]  /*2750*/  BRA.U !UP0, `(.L_x_1) ;  /* 0x0000000908007547 */ /* 0x001fea000b800000 */
[----:B------:R-:W-:Y:S02]  /*2760*/  UISETP.GE.U32.AND UP0, UPT, UR7, 0x4, UPT ;  /* 0x000000040700788c */ /* 0x000fe4000bf06070 */
[----:B------:R-:W-:Y:S01]  /*2770*/  ULOP3.LUT UR10, UR7, 0x3, URZ, 0xc0, !UPT ;  /* 0x00000003070a7892 */ /* 0x000fe2000f8ec0ff */
[----:B------:R-:W-:-:S06]  /*2780*/  UMOV UR4, URZ ;  /* 0x000000ff00047c82 */ /* 0x000fcc0008000000 */
[----:B------:R-:W-:Y:S05]  /*2790*/  BRA.U !UP0, `(.L_x_11) ;  /* 0x0000000108cc7547 */ /* 0x000fea000b800000 */
[----:B------:R-:W0:Y:S01]  /*27a0*/  S2UR UR6, SR_CgaCtaId ;  /* 0x00000000000679c3 */ /* 0x000e220000008800 */
[----:B------:R-:W-:Y:S01]  /*27b0*/  UMOV UR5, 0x400 ;  /* 0x0000040000057882 */ /* 0x000fe20000000000 */
[----:B------:R-:W-:Y:S02]  /*27c0*/  ULOP3.LUT UR4, UR7, 0xfffffffc, URZ, 0xc0, !UPT ;  /* 0xfffffffc07047892 */ /* 0x000fe4000f8ec0ff */
[----:B0-----:R-:W-:-:S03]  /*27d0*/  ULEA UR6, UR6, UR5, 0x18 ;  /* 0x0000000506067291 */ /* 0x001fc6000f8ec0ff */
[----:B------:R-:W-:-:S09]  /*27e0*/  UMOV UR5, URZ ;  /* 0x000000ff00057c82 */ /* 0x000fd20008000000 */
.L_x_12:
[----:B0-----:R-:W-:Y:S01]  /*27f0*/  SHF.R.U32.HI R8, RZ, 0x2, R5 ;  /* 0x00000002ff087819 */ /* 0x001fe20000011605 */
[----:B------:R-:W-:Y:S01]  /*2800*/  ULEA UR11, UR5, UR6, 0x2 ;  /* 0x00000006050b7291 */ /* 0x000fe2000f8e10ff */
[----:B------:R-:W-:Y:S01]  /*2810*/  SHF.R.U32.HI R11, RZ, 0x2, R6 ;  /* 0x00000002ff0b7819 */ /* 0x000fe20000011606 */
[----:B------:R-:W-:Y:S01]  /*2820*/  UIADD3 UR5, UPT, UPT, UR5, 0x4, URZ ;  /* 0x0000000405057890 */ /* 0x000fe2000fffe0ff */
[----:B------:R-:W-:Y:S01]  /*2830*/  LOP3.LUT R8, R8, R5, RZ, 0x3c, !PT ;  /* 0x0000000508087212 */ /* 0x000fe200078e3cff */
[----:B-123--:R-:W-:Y:S01]  /*2840*/  IMAD.SHL.U32 R5, R3, 0x10, RZ ;  /* 0x0000001003057824 */ /* 0x00efe200078e00ff */
[----:B------:R-:W-:Y:S01]  /*2850*/  LOP3.LUT R11, R11, R6, RZ, 0x3c, !PT ;  /* 0x000000060b0b7212 */ /* 0x000fe200078e3cff */
[----:B------:R-:W-:Y:S01]  /*2860*/  UISETP.NE.AND UP0, UPT, UR5, UR4, UPT ;  /* 0x000000040500728c */ /* 0x000fe2000bf05270 */
[----:B------:R-:W-:Y:S01]  /*2870*/  SHF.R.U32.HI R10, RZ, 0x2, R7 ;  /* 0x00000002ff0a7819 */ /* 0x000fe20000011607 */
[----:B------:R-:W-:-:S03]  /*2880*/  IMAD.SHL.U32 R9, R8, 0x2, RZ ;  /* 0x0000000208097824 */ /* 0x000fc600078e00ff */
[----:B------:R-:W-:Y:S02]  /*2890*/  LOP3.LUT R10, R10, R7, RZ, 0x3c, !PT ;  /* 0x000000070a0a7212 */ /* 0x000fe400078e3cff */
[----:B------:R-:W-:Y:S01]  /*28a0*/  LOP3.LUT R8, R8, R9, R5, 0x96, !PT ;  /* 0x0000000908087212 */ /* 0x000fe200078e9605 */
[----:B------:R-:W-:Y:S01]  /*28b0*/  IMAD.SHL.U32 R5, R11, 0x2, RZ ;  /* 0x000000020b057824 */ /* 0x000fe200078e00ff */
[----:B------:R-:W-:Y:S02]  /*28c0*/  SHF.R.U32.HI R9, RZ, 0x2, R2 ;  /* 0x00000002ff097819 */ /* 0x000fe40000011602 */
[----:B------:R-:W-:Y:S02]  /*28d0*/  LOP3.LUT R6, R8, R3, RZ, 0x3c, !PT ;  /* 0x0000000308067212 */ /* 0x000fe400078e3cff */
[----:B------:R-:W-:Y:S02]  /*28e0*/  LOP3.LUT R9, R9, R2, RZ, 0x3c, !PT ;  /* 0x0000000209097212 */ /* 0x000fe400078e3cff */
[----:B------:R-:W-:Y:S01]  /*28f0*/  IADD3 R2, PT, PT, R4, 0x587c5, R6 ;  /* 0x000587c504027810 */ /* 0x000fe20007ffe006 */
[----:B------:R-:W-:-:S03]  /*2900*/  IMAD.SHL.U32 R8, R6, 0x10, RZ ;  /* 0x0000001006087824 */ /* 0x000fc600078e00ff */
[----:B------:R-:W-:Y:S02]  /*2910*/  I2FP.F32.U32 R2, R2 ;  /* 0x0000000200027245 */ /* 0x000fe40000201000 */
[----:B------:R-:W-:Y:S01]  /*2920*/  LOP3.LUT R5, R11, R5, R8, 0x96, !PT ;  /* 0x000000050b057212 */ /* 0x000fe200078e9608 */
[----:B------:R-:W-:-:S03]  /*2930*/  IMAD.SHL.U32 R8, R10, 0x2, RZ ;  /* 0x000000020a087824 */ /* 0x000fc600078e00ff */
[----:B------:R-:W-:-:S05]  /*2940*/  LOP3.LUT R7, R5, R6, RZ, 0x3c, !PT ;  /* 0x0000000605077212 */ /* 0x000fca00078e3cff */
[----:B------:R-:W-:-:S05]  /*2950*/  IMAD.SHL.U32 R5, R7, 0x10, RZ ;  /* 0x0000001007057824 */ /* 0x000fca00078e00ff */
[----:B------:R-:W-:Y:S01]  /*2960*/  LOP3.LUT R8, R10, R8, R5, 0x96, !PT ;  /* 0x000000080a087212 */ /* 0x000fe200078e9605 */
[----:B------:R-:W-:Y:S02]  /*2970*/  IMAD.SHL.U32 R10, R9, 0x2, RZ ;  /* 0x00000002090a7824 */ /* 0x000fe400078e00ff */
[----:B------:R-:W-:Y:S01]  /*2980*/  IMAD.MOV.U32 R5, RZ, RZ, R3 ;  /* 0x000000ffff057224 */ /* 0x000fe200078e0003 */
[----:B------:R-:W-:-:S05]  /*2990*/  LOP3.LUT R13, R8, R7, RZ, 0x3c, !PT ;  /* 0x00000007080d7212 */ /* 0x000fca00078e3cff */
[----:B------:R-:W-:-:S05]  /*29a0*/  IMAD.SHL.U32 R8, R13, 0x10, RZ ;  /* 0x000000100d087824 */ /* 0x000fca00078e00ff */
[----:B------:R-:W-:Y:S02]  /*29b0*/  LOP3.LUT R12, R9, R10, R8, 0x96, !PT ;  /* 0x0000000a090c7212 */ /* 0x000fe400078e9608 */
[C---:B------:R-:W-:Y:S02]  /*29c0*/  IADD3 R8, PT, PT, R4.reuse, 0xb0f8a, R7 ;  /* 0x000b0f8a04087810 */ /* 0x040fe40007ffe007 */
[C---:B------:R-:W-:Y:S01]  /*29d0*/  IADD3 R10, PT, PT, R4.reuse, 0x10974f, R13 ;  /* 0x0010974f040a7810 */ /* 0x040fe20007ffe00d */
[----:B------:R-:W-:Y:S01]  /*29e0*/  VIADD R4, R4, 0x161f14 ;  /* 0x00161f1404047836 */ /* 0x000fe20000000000 */
[----:B------:R-:W-:Y:S01]  /*29f0*/  LOP3.LUT R3, R12, R13, RZ, 0x3c, !PT ;  /* 0x0000000d0c037212 */ /* 0x000fe200078e3cff */
[----:B------:R-:W-:Y:S01]  /*2a00*/  IMAD.MOV.U32 R12, RZ, RZ, 0x2f800000 ;  /* 0x2f800000ff0c7424 */ /* 0x000fe200078e00ff */
[----:B------:R-:W-:Y:S02]  /*2a10*/  I2FP.F32.U32 R9, R8 ;  /* 0x0000000800097245 */ /* 0x000fe40000201000 */
[----:B------:R-:W-:Y:S01]  /*2a20*/  I2FP.F32.U32 R10, R10 ;  /* 0x0000000a000a7245 */ /* 0x000fe20000201000 */
[----:B------:R-:W-:-:S02]  /*2a30*/  IMAD.IADD R11, R3, 0x1, R4 ;  /* 0x00000001030b7824 */ /* 0x000fc400078e0204 */
[-C--:B------:R-:W-:Y:S01]  /*2a40*/  FFMA R8, R2, R12.reuse, 1.1641532182693481445e-10 ;  /* 0x2f00000002087423 */ /* 0x080fe2000000000c */
[-C--:B------:R-:W-:Y:S01]  /*2a50*/  FFMA R9, R9, R12.reuse, 1.1641532182693481445e-10 ;  /* 0x2f00000009097423 */ /* 0x080fe2000000000c */
[----:B------:R-:W-:Y:S02]  /*2a60*/  IMAD.MOV.U32 R2, RZ, RZ, R13 ;  /* 0x000000ffff027224 */ /* 0x000fe400078e000d */
[----:B------:R-:W-:Y:S01]  /*2a70*/  FFMA R10, R10, R12, 1.1641532182693481445e-10 ;  /* 0x2f0000000a0a7423 */ /* 0x000fe2000000000c */
[----:B------:R-:W-:-:S05]  /*2a80*/  I2FP.F32.U32 R11, R11 ;  /* 0x0000000b000b7245 */ /* 0x000fca0000201000 */
[----:B------:R-:W-:-:S05]  /*2a90*/  FFMA R11, R11, R12, 1.1641532182693481445e-10 ;  /* 0x2f0000000b0b7423 */ /* 0x000fca000000000c */
[----:B------:R0:W-:Y:S01]  /*2aa0*/  STS.128 [UR11], R8 ;  /* 0x00000008ff007988 */ /* 0x0001e20008000c0b */
[----:B------:R-:W-:Y:S05]  /*2ab0*/  BRA.U UP0, `(.L_x_12) ;  /* 0xfffffffd004c7547 */ /* 0x000fea000b83ffff */
[----:B------:R-:W-:-:S07]  /*2ac0*/  IMAD.MOV.U32 R2, RZ, RZ, R13 ;  /* 0x000000ffff027224 */ /* 0x000fce00078e000d */
.L_x_11:
[----:B------:R-:W-:Y:S01]  /*2ad0*/  UISETP.NE.AND UP0, UPT, UR10, URZ, UPT ;  /* 0x000000ff0a00728c */ /* 0x000fe2000bf05270 */
[----:B0-----:R-:W-:Y:S02]  /*2ae0*/  IMAD.MOV.U32 R10, RZ, RZ, R2 ;  /* 0x000000ffff0a7224 */ /* 0x001fe400078e0002 */
[----:B------:R-:W-:-:S06]  /*2af0*/  IMAD.MOV.U32 R9, RZ, RZ, R7 ;  /* 0x000000ffff097224 */ /* 0x000fcc00078e0007 */
[----:B------:R-:W-:Y:S05]  /*2b00*/  BRA.U !UP0, `(.L_x_13) ;  /* 0x0000000508007547 */ /* 0x000fea000b800000 */
[----:B------:R-:W-:Y:S01]  /*2b10*/  UISETP.NE.AND UP0, UPT, UR10, 0x1, UPT ;  /* 0x000000010a00788c */ /* 0x000fe2000bf05270 */
[----:B------:R-:W-:Y:S01]  /*2b20*/  IMAD.MOV.U32 R13, RZ, RZ, R3 ;  /* 0x000000ffff0d7224 */ /* 0x000fe200078e0003 */
[----:B------:R-:W-:Y:S01]  /*2b30*/  ULOP3.LUT UR5, UR7, 0x1, URZ, 0xc0, !UPT ;  /* 0x0000000107057892 */ /* 0x000fe2000f8ec0ff */
[----:B------:R-:W-:Y:S02]  /*2b40*/  IMAD.MOV.U32 R11, RZ, RZ, R2 ;  /* 0x000000ffff0b7224 */ /* 0x000fe400078e0002 */
[----:B------:R-:W-:Y:S01]  /*2b50*/  IMAD.MOV.U32 R8, RZ, RZ, R7 ;  /* 0x000000ffff087224 */ /* 0x000fe200078e0007 */
[----:B------:R-:W-:Y:S01]  /*2b60*/  UISETP.NE.U32.AND UP1, UPT, UR5, 0x1, UPT ;  /* 0x000000010500788c */ /* 0x000fe2000bf25070 */
[----:B------:R-:W-:Y:S02]  /*2b70*/  IMAD.MOV.U32 R12, RZ, RZ, R6 ;  /* 0x000000ffff0c7224 */ /* 0x000fe400078e0006 */
[----:B------:R-:W-:Y:S02]  /*2b80*/  IMAD.MOV.U32 R9, RZ, RZ, R3 ;  /* 0x000000ffff097224 */ /* 0x000fe400078e0003 */
[----:B------:R-:W-:Y:S01]  /*2b90*/  IMAD.MOV.U32 R14, RZ, RZ, R5 ;  /* 0x000000ffff0e7224 */ /* 0x000fe200078e0005 */
[----:B------:R-:W-:Y:S06]  /*2ba0*/  BRA.U !UP0, `(.L_x_14) ;  /* 0x0000000108787547 */ /* 0x000fec000b800000 */
[----:B------:R-:W-:Y:S01]  /*2bb0*/  SHF.R.U32.HI R8, RZ, 0x2, R5 ;  /* 0x00000002ff087819 */ /* 0x000fe20000011605 */
[----:B------:R-:W0:Y:S01]  /*2bc0*/  S2UR UR6, SR_CgaCtaId ;  /* 0x00000000000679c3 */ /* 0x000e220000008800 */
[----:B------:R-:W-:Y:S01]  /*2bd0*/  SHF.R.U32.HI R11, RZ, 0x2, R6 ;  /* 0x00000002ff0b7819 */ /* 0x000fe20000011606 */
[----:B------:R-:W-:Y:S01]  /*2be0*/  UMOV UR5, 0x400 ;  /* 0x0000040000057882 */ /* 0x000fe20000000000 */
[----:B------:R-:W-:Y:S01]  /*2bf0*/  LOP3.LUT R8, R8, R5, RZ, 0x3c, !PT ;  /* 0x0000000508087212 */ /* 0x000fe200078e3cff */
[----:B-123--:R-:W-:Y:S02]  /*2c00*/  IMAD.SHL.U32 R5, R3, 0x10, RZ ;  /* 0x0000001003057824 */ /* 0x00efe400078e00ff */
[----:B------:R-:W-:Y:S02]  /*2c10*/  IMAD.MOV.U32 R17, RZ, RZ, 0x2f800000 ;  /* 0x2f800000ff117424 */ /* 0x000fe400078e00ff */
[----:B------:R-:W-:Y:S02]  /*2c20*/  IMAD.SHL.U32 R10, R8, 0x2, RZ ;  /* 0x00000002080a7824 */ /* 0x000fe400078e00ff */
[----:B------:R-:W-:-:S02]  /*2c30*/  IMAD.MOV.U32 R12, RZ, RZ, R2 ;  /* 0x000000ffff0c7224 */ /* 0x000fc400078e0002 */
[----:B------:R-:W-:Y:S01]  /*2c40*/  IMAD.MOV.U32 R14, RZ, RZ, R7 ;  /* 0x000000ffff0e7224 */ /* 0x000fe200078e0007 */
[----:B------:R-:W-:Y:S02]  /*2c50*/  LOP3.LUT R10, R8, R10, R5, 0x96, !PT ;  /* 0x0000000a080a7212 */ /* 0x000fe400078e9605 */
[----:B------:R-:W-:Y:S02]  /*2c60*/  LOP3.LUT R5, R11, R6, RZ, 0x3c, !PT ;  /* 0x000000060b057212 */ /* 0x000fe400078e3cff */
[----:B------:R-:W-:-:S03]  /*2c70*/  LOP3.LUT R11, R10, R3, RZ, 0x3c, !PT ;  /* 0x000000030a0b7212 */ /* 0x000fc600078e3cff */
[----:B------:R-:W-:Y:S02]  /*2c80*/  IMAD.SHL.U32 R8, R5, 0x2, RZ ;  /* 0x0000000205087824 */ /* 0x000fe400078e00ff */
[----:B------:R-:W-:Y:S01]  /*2c90*/  IMAD.SHL.U32 R6, R11, 0x10, RZ ;  /* 0x000000100b067824 */ /* 0x000fe200078e00ff */
[----:B0-----:R-:W-:Y:S01]  /*2ca0*/  ULEA UR5, UR6, UR5, 0x18 ;  /* 0x0000000506057291 */ /* 0x001fe2000f8ec0ff */
[----:B------:R-:W-:-:S03]  /*2cb0*/  IMAD.MOV.U32 R10, RZ, RZ, R11 ;  /* 0x000000ffff0a7224 */ /* 0x000fc600078e000b */
[----:B------:R-:W-:Y:S01]  /*2cc0*/  LOP3.LUT R6, R5, R8, R6, 0x96, !PT ;  /* 0x0000000805067212 */ /* 0x000fe200078e9606 */
[----:B------:R-:W-:Y:S01]  /*2cd0*/  ULEA UR5, UR4, UR5, 0x2 ;  /* 0x0000000504057291 */ /* 0x000fe2000f8e10ff */
[C---:B------:R-:W-:Y:S01]  /*2ce0*/  IADD3 R5, PT, PT, R4.reuse, 0x587c5, R11 ;  /* 0x000587c504057810 */ /* 0x040fe20007ffe00b */
[----:B------:R-:W-:Y:S01]  /*2cf0*/  VIADD R4, R4, 0xb0f8a ;  /* 0x000b0f8a04047836 */ /* 0x000fe20000000000 */
[----:B------:R-:W-:Y:S01]  /*2d00*/  LOP3.LUT R13, R6, R11, RZ, 0x3c, !PT ;  /* 0x0000000b060d7212 */ /* 0x000fe200078e3cff */
[----:B------:R-:W-:Y:S01]  /*2d10*/  IMAD.MOV.U32 R8, RZ, RZ, R3 ;  /* 0x000000ffff087224 */ /* 0x000fe200078e0003 */
[----:B------:R-:W-:Y:S01]  /*2d20*/  I2FP.F32.U32 R5, R5 ;  /* 0x0000000500057245 */ /* 0x000fe20000201000 */
[----:B------:R-:W-:Y:S02]  /*2d30*/  UIADD3 UR4, UPT, UPT, UR4, 0x2, URZ ;  /* 0x0000000204047890 */ /* 0x000fe4000fffe0ff */
[----:B------:R-:W-:Y:S02]  /*2d40*/  IMAD.IADD R6, R13, 0x1, R4 ;  /* 0x000000010d067824 */ /* 0x000fe400078e0204 */
[----:B------:R-:W-:-:S03]  /*2d50*/  FFMA R16, R5, R17, 1.1641532182693481445e-10 ;  /* 0x2f00000005107423 */ /* 0x000fc60000000011 */
[----:B------:R-:W-:-:S05]  /*2d60*/  I2FP.F32.U32 R6, R6 ;  /* 0x0000000600067245 */ /* 0x000fca0000201000 */
[----:B------:R-:W-:-:S05]  /*2d70*/  FFMA R17, R6, R17, 1.1641532182693481445e-10 ;  /* 0x2f00000006117423 */ /* 0x000fca0000000011 */
[----:B------:R0:W-:Y:S02]  /*2d80*/  STS.64 [UR5], R16 ;  /* 0x00000010ff007988 */ /* 0x0001e40008000a05 */
.L_x_14:
[----:B-123--:R-:W-:Y:S02]  /*2d90*/  IMAD.MOV.U32 R6, RZ, RZ, R2 ;  /* 0x000000ffff067224 */ /* 0x00efe400078e0002 */
[----:B------:R-:W-:Y:S02]  /*2da0*/  IMAD.MOV.U32 R3, RZ, RZ, R13 ;  /* 0x000000ffff037224 */ /* 0x000fe400078e000d */
[----:B------:R-:W-:Y:S01]  /*2db0*/  IMAD.MOV.U32 R5, RZ, RZ, R7 ;  /* 0x000000ffff057224 */ /* 0x000fe200078e0007 */
[----:B------:R-:W-:Y:S06]  /*2dc0*/  BRA.U UP1, `(.L_x_13) ;  /* 0x0000000101507547 */ /* 0x000fec000b800000 */
[----:B------:R-:W-:Y:S01]  /*2dd0*/  SHF.R.U32.HI R3, RZ, 0x2, R14 ;  /* 0x00000002ff037819 */ /* 0x000fe2000001160e */
[----:B------:R-:W1:Y:S01]  /*2de0*/  S2UR UR6, SR_CgaCtaId ;  /* 0x00000000000679c3 */ /* 0x000e620000008800 */
[----:B------:R-:W-:Y:S01]  /*2df0*/  IMAD.SHL.U32 R2, R13, 0x10, RZ ;  /* 0x000000100d027824 */ /* 0x000fe200078e00ff */
[----:B------:R-:W-:Y:S01]  /*2e00*/  UMOV UR5, 0x400 ;  /* 0x0000040000057882 */ /* 0x000fe20000000000 */
[----:B------:R-:W-:Y:S01]  /*2e10*/  LOP3.LUT R3, R3, R14, RZ, 0x3c, !PT ;  /* 0x0000000e03037212 */ /* 0x000fe200078e3cff */
[----:B------:R-:W-:Y:S02]  /*2e20*/  VIADD R4, R4, 0x587c5 ;  /* 0x000587c504047836 */ /* 0x000fe40000000000 */
[----:B------:R-:W-:Y:S02]  /*2e30*/  IMAD.MOV.U32 R10, RZ, RZ, R13 ;  /* 0x000000ffff0a7224 */ /* 0x000fe400078e000d */
[----:B------:R-:W-:Y:S02]  /*2e40*/  IMAD.SHL.U32 R5, R3, 0x2, RZ ;  /* 0x0000000203057824 */ /* 0x000fe400078e00ff */
[----:B------:R-:W-:-:S02]  /*2e50*/  IMAD.MOV.U32 R9, RZ, RZ, R11 ;  /* 0x000000ffff097224 */ /* 0x000fc400078e000b */
[----:B------:R-:W-:Y:S01]  /*2e60*/  IMAD.MOV.U32 R6, RZ, RZ, R8 ;  /* 0x000000ffff067224 */ /* 0x000fe200078e0008 */
[----:B------:R-:W-:Y:S01]  /*2e70*/  LOP3.LUT R2, R3, R5, R2, 0x96, !PT ;  /* 0x0000000503027212 */ /* 0x000fe200078e9602 */
[----:B------:R-:W-:-:S03]  /*2e80*/  IMAD.MOV.U32 R5, RZ, RZ, 0x2f800000 ;  /* 0x2f800000ff057424 */ /* 0x000fc600078e00ff */
[----:B------:R-:W-:-:S05]  /*2e90*/  LOP3.LUT R3, R2, R13, RZ, 0x3c, !PT ;  /* 0x0000000d02037212 */ /* 0x000fca00078e3cff */
[----:B------:R-:W-:Y:S01]  /*2ea0*/  IMAD.IADD R2, R3, 0x1, R4 ;  /* 0x0000000103027824 */ /* 0x000fe200078e0204 */
[----:B-1----:R-:W-:-:S04]  /*2eb0*/  ULEA UR5, UR6, UR5, 0x18 ;  /* 0x0000000506057291 */ /* 0x002fc8000f8ec0ff */
[----:B------:R-:W-:Y:S01]  /*2ec0*/  I2FP.F32.U32 R2, R2 ;  /* 0x0000000200027245 */ /* 0x000fe20000201000 */
[----:B------:R-:W-:-:S04]  /*2ed0*/  ULEA UR4, UR4, UR5, 0x2 ;  /* 0x0000000504047291 */ /* 0x000fc8000f8e10ff */
[----:B------:R-:W-:Y:S01]  /*2ee0*/  FFMA R2, R2, R5, 1.1641532182693481445e-10 ;  /* 0x2f00000002027423 */ /* 0x000fe20000000005 */
[----:B------:R-:W-:-:S04]  /*2ef0*/  IMAD.MOV.U32 R5, RZ, RZ, R12 ;  /* 0x000000ffff057224 */ /* 0x000fc800078e000c */
[----:B------:R4:W-:Y:S03]  /*2f00*/  STS [UR4], R2 ;  /* 0x00000002ff007988 */ /* 0x0009e60008000804 */
.L_x_13:
[----:B------:R-:W-:Y:S01]  /*2f10*/  IMAD.MOV.U32 R8, RZ, RZ, R6 ;  /* 0x000000ffff087224 */ /* 0x000fe200078e0006 */
[----:B------:R0:W-:Y:S01]  /*2f20*/  STL.64 [R1], R4 ;  /* 0x0000000401007387 */ /* 0x0001e20000100a00 */
[----:B------:R-:W-:-:S03]  /*2f30*/  IMAD.MOV.U32 R11, RZ, RZ, R3 ;  /* 0x000000ffff0b7224 */ /* 0x000fc600078e0003 */
[----:B------:R0:W-:Y:S04]  /*2f40*/  STL.64 [R1+0x8], R8 ;  /* 0x0000080801007387 */ /* 0x0001e80000100a00 */
[----:B------:R0:W-:Y:S02]  /*2f50*/  STL.64 [R1+0x10], R10 ;  /* 0x0000100a01007387 */ /* 0x0001e40000100a00 */
.L_x_1:
[----:B------:R-:W-:Y:S05]  /*2f60*/  BSYNC.RECONVERGENT B0 ;  /* 0x0000000000007941 */ /* 0x000fea0003800200 */
.L_x_0:
[----:B------:R-:W5:Y:S01]  /*2f70*/  LDCU UR4, c[0x0][0x38c] ;  /* 0x00007180ff0477ac */ /* 0x000f620008000800 */
[----:B-1234-:R-:W-:Y:S02]  /*2f80*/  IMAD.MOV.U32 R2, RZ, RZ, -0x20000000 ;  /* 0xe0000000ff027424 */ /* 0x01efe400078e00ff */
[----:B------:R-:W-:Y:S01]  /*2f90*/  IMAD.MOV.U32 R3, RZ, RZ, 0x47efffff ;  /* 0x47efffffff037424 */ /* 0x000fe200078e00ff */
[----:B-----5:R-:W-:Y:S01]  /*2fa0*/  UISETP.NE.AND UP0, UPT, UR4, URZ, UPT ;  /* 0x000000ff0400728c */ /* 0x020fe2000bf05270 */
[----:B------:R-:W-:Y:S08]  /*2fb0*/  BAR.SYNC.DEFER_BLOCKING 0x0 ;  /* 0x0000000000007b1d */ /* 0x000ff00000010000 */
[----:B------:R-:W-:Y:S05]  /*2fc0*/  BRA.U !UP0, `(.L_x_15) ;  /* 0x0000003508287547 */ /* 0x000fea000b800000 */
[----:B------:R-:W1:Y:S01]  /*2fd0*/  LDCU UR4, c[0x0][0x388] ;  /* 0x00007100ff0477ac */ /* 0x000e620008000800 */
[----:B------:R-:W-:Y:S02]  /*2fe0*/  IMAD.MOV.U32 R14, RZ, RZ, 0x7f7fffff ;  /* 0x7f7fffffff0e7424 */ /* 0x000fe400078e00ff */
[----:B------:R-:W-:Y:S01]  /*2ff0*/  IMAD.MOV.U32 R15, RZ, RZ, RZ ;  /* 0x000000ffff0f7224 */ /* 0x000fe200078e00ff */
[----:B------:R-:W2:Y:S01]  /*3000*/  LDCU UR10, c[0x0][0x360] ;  /* 0x00006c00ff0a77ac */ /* 0x000ea20008000800 */
[----:B0-----:R-:W-:Y:S01]  /*3010*/  VIADD R16, R1, 0x30 ;  /* 0x0000003001107836 */ /* 0x001fe20000000000 */
[----:B-1----:R-:W-:-:S12]  /*3020*/  ULOP3.LUT UR6, UR4, 0xfffffffc, URZ, 0xc0, !UPT ;  /* 0xfffffffc04067892 */ /* 0x002fd8000f8ec0ff */
.L_x_34:
[----:B0--34-:R-:W0:Y:S01]  /*3030*/  S2R R3, SR_TID.X ;  /* 0x0000000000037919 */ /* 0x019e220000002100 */
[----:B-1----:R-:W1:Y:S01]  /*3040*/  S2UR UR5, SR_CgaCtaId ;  /* 0x00000000000579c3 */ /* 0x002e620000008800 */
[----:B------:R-:W-:Y:S01]  /*3050*/  UMOV UR4, 0x400 ;  /* 0x0000040000047882 */ /* 0x000fe20000000000 */
[----:B------:R-:W-:Y:S01]  /*3060*/  SHF.R.S32.HI R2, RZ, 0x1f, R15 ;  /* 0x0000001fff027819 */ /* 0x000fe2000001140f */
[----:B------:R-:W-:-:S03]  /*3070*/  UIADD3 UR4, UPT, UPT, UR4, 0x3e8, URZ ;  /* 0x000003e804047890 */ /* 0x000fc6000fffe0ff */
[----:B------:R-:W-:Y:S02]  /*3080*/  LEA.HI R2, R2, R15, RZ, 0x2 ;  /* 0x0000000f02027211 */ /* 0x000fe400078f10ff */
[----:B------:R-:W3:Y:S02]  /*3090*/  LDC.64 R6, c[0x0][0x380] ;  /* 0x0000e000ff067b82 */ /* 0x000ee40000000a00 */
[----:B------:R-:W-:-:S05]  /*30a0*/  LOP3.LUT R2, R2, 0xfffffffc, RZ, 0xc0, !PT ;  /* 0xfffffffc02027812 */ /* 0x000fca00078ec0ff */
[----:B------:R-:W-:Y:S01]  /*30b0*/  IMAD.IADD R5, R15, 0x1, -R2 ;  /* 0x000000010f057824 */ /* 0x000fe200078e0a02 */
[----:B-1----:R-:W-:-:S06]  /*30c0*/  ULEA UR4, UR5, UR4, 0x18 ;  /* 0x0000000405047291 */ /* 0x002fcc000f8ec0ff */
[----:B0-----:R-:W-:Y:S01]  /*30d0*/  LEA R3, R3, UR4, 0x2 ;  /* 0x0000000403037c11 */ /* 0x001fe2000f8e10ff */
[----:B---3--:R-:W-:-:S04]  /*30e0*/  IMAD.WIDE R6, R5, 0x8, R6 ;  /* 0x0000000805067825 */ /* 0x008fc800078e0206 */
[----:B------:R0:W-:Y:S01]  /*30f0*/  STS [R3], RZ ;  /* 0x000000ff03007388 */ /* 0x0001e20000000800 */
[----:B------:R-:W-:Y:S06]  /*3100*/  BAR.SYNC.DEFER_BLOCKING 0x0 ;  /* 0x0000000000007b1d */ /* 0x000fec0000010000 */
[----:B------:R-:W3:Y:S01]  /*3110*/  LDG.E.64 R6, desc[UR8][R6.64] ;  /* 0x0000000806067981 */ /* 0x000ee2000c1e1b00 */
[----:B------:R-:W-:Y:S02]  /*3120*/  ISETP.NE.AND P0, PT, R15, RZ, PT ;  /* 0x000000ff0f00720c */ /* 0x000fe40003f05270 */
[----:B---3--:R-:W-:-:S02]  /*3130*/  LOP3.LUT R2, R6, 0xaad26b49, RZ, 0x3c, !PT ;  /* 0xaad26b4906027812 */ /* 0x008fc400078e3cff */
[----:B------:R-:W-:-:S03]  /*3140*/  LOP3.LUT R4, R7, 0xf7dcefdd, RZ, 0x3c, !PT ;  /* 0xf7dcefdd07047812 */ /* 0x000fc600078e3cff */
[----:B------:R-:W-:Y:S02]  /*3150*/  IMAD R9, R2, 0x4182bed5, RZ ;  /* 0x4182bed502097824 */ /* 0x000fe400078e02ff */
[----:B------:R-:W-:Y:S02]  /*3160*/  IMAD R10, R4, -0x658354e5, RZ ;  /* 0x9a7cab1b040a7824 */ /* 0x000fe400078e02ff */
[C---:B------:R-:W-:Y:S01]  /*3170*/  VIADD R8, R9.reuse, 0x75bcd15 ;  /* 0x075bcd1509087836 */ /* 0x040fe20000000000 */
[C---:B------:R-:W-:Y:S01]  /*3180*/  LOP3.LUT R4, R9.reuse, 0x159a55e5, RZ, 0x3c, !PT ;  /* 0x159a55e509047812 */ /* 0x040fe200078e3cff */
[C---:B------:R-:W-:Y:S01]  /*3190*/  VIADD R5, R10.reuse, 0x1f123bb5 ;  /* 0x1f123bb50a057836 */ /* 0x040fe20000000000 */
[----:B------:R-:W-:Y:S01]  /*31a0*/  LOP3.LUT R2, R10, 0x5491333, RZ, 0x3c, !PT ;  /* 0x054913330a027812 */ /* 0x000fe200078e3cff */
[C---:B0-----:R-:W-:Y:S01]  /*31b0*/  VIADD R3, R9.reuse, 0x583f19 ;  /* 0x00583f1909037836 */ /* 0x041fe20000000000 */
[----:B------:R0:W-:Y:S01]  /*31c0*/  STL [R1+0x34], R8 ;  /* 0x0000340801007387 */ /* 0x0001e20000100800 */
[----:B------:R-:W-:-:S03]  /*31d0*/  IADD3 R6, PT, PT, R9, 0x64f0c9, R10 ;  /* 0x0064f0c909067810 */ /* 0x000fc60007ffe00a */
[----:B------:R0:W-:Y:S04]  /*31e0*/  STL.64 [R1+0x38], R4 ;  /* 0x0000380401007387 */ /* 0x0001e80000100a00 */
[----:B------:R0:W-:Y:S01]  /*31f0*/  STL.64 [R1+0x40], R2 ;  /* 0x0000400201007387 */ /* 0x0001e20000100a00 */
[----:B------:R-:W-:Y:S05]  /*3200*/  @!P0 BRA `(.L_x_16) ;  /* 0x0000002400388947 */ /* 0x000fea0003800000 */
[--C-:B------:R-:W-:Y:S01]  /*3210*/  SHF.R.S32.HI R18, RZ, 0x1f, R15.reuse ;  /* 0x0000001fff127819 */ /* 0x100fe2000001140f */
[----:B------:R-:W-:Y:S02]  /*3220*/  IMAD.MOV.U32 R9, RZ, RZ, R15 ;  /* 0x000000ffff097224 */ /* 0x000fe400078e000f */
[----:B------:R-:W-:-:S07]  /*3230*/  IMAD.MOV.U32 R7, RZ, RZ, RZ ;  /* 0x000000ffff077224 */ /* 0x000fce00078e00ff */
.L_x_24:
[----:B------:R-:W-:-:S04]  /*3240*/  LOP3.LUT R22, R9, 0x3, RZ, 0xc0, !PT ;  /* 0x0000000309167812 */ /* 0x000fc800078ec0ff */
[----:B------:R-:W-:-:S04]  /*3250*/  ISETP.NE.U32.AND P0, PT, R22, RZ, PT ;  /* 0x000000ff1600720c */ /* 0x000fc80003f05070 */
[----:B------:R-:W-:-:S13]  /*3260*/  ISETP.NE.AND.EX P0, PT, RZ, RZ, PT, P0 ;  /* 0x000000ffff00720c */ /* 0x000fda0003f05300 */
[----:B-1-34-:R-:W-:Y:S05]  /*3270*/  @!P0 BRA `(.L_x_17) ;  /* 0x0000002400048947 */ /* 0x01afea0003800000 */
[----:B------:R-:W1:Y:S01]  /*3280*/  LDC.64 R10, c[0x4][0x8] ;  /* 0x01000200ff0a7b82 */ /* 0x000e620000000a00 */
[----:B0-----:R-:W-:Y:S01]  /*3290*/  IMAD.MOV.U32 R8, RZ, RZ, RZ ;  /* 0x000000ffff087224 */ /* 0x001fe200078e00ff */
[----:B------:R-:W-:Y:S01]  /*32a0*/  CS2R R2, SRZ ;  /* 0x0000000000027805 */ /* 0x000fe2000001ff00 */
[----:B------:R-:W-:Y:S01]  /*32b0*/  IMAD.MOV.U32 R17, RZ, RZ, RZ ;  /* 0x000000ffff117224 */ /* 0x000fe200078e00ff */
[----:B------:R-:W-:Y:S01]  /*32c0*/  CS2R R4, SRZ ;  /* 0x0000000000047805 */ /* 0x000fe2000001ff00 */
[----:B-1----:R-:W-:-:S07]  /*32d0*/  IMAD.WIDE.U32 R10, R7, 0xc80, R10 ;  /* 0x00000c80070a7825 */ /* 0x002fce00078e000a */
.L_x_19:
[----:B------:R-:W-:-:S06]  /*32e0*/  IMAD R19, R17, 0x4, R16 ;  /* 0x0000000411137824 */ /* 0x000fcc00078e0210 */
[----:B------:R-:W5:Y:S01]  /*32f0*/  LDL R19, [R19+0x4] ;  /* 0x0000040013137983 */ /* 0x000f620000100800 */
[----:B------:R-:W-:Y:S02]  /*3300*/  IMAD.SHL.U32 R20, R17, 0x20, RZ ;  /* 0x0000002011147824 */ /* 0x000fe400078e00ff */
[----:B------:R-:W-:-:S07]  /*3310*/  IMAD.MOV.U32 R21, RZ, RZ, RZ ;  /* 0x000000ffff157224 */ /* 0x000fce00078e00ff */
.L_x_18:
[----:B-----5:R-:W-:Y:S01]  /*3320*/  SHF.R.U32.HI R25, RZ, R21, R19 ;  /* 0x00000015ff197219 */ /* 0x020fe20000011613 */
[----:B------:R-:W-:-:S03]  /*3330*/  IMAD.IADD R12, R20, 0x1, R21 ;  /* 0x00000001140c7824 */ /* 0x000fc600078e0215 */
[----:B------:R-:W-:-:S04]  /*3340*/  LOP3.LUT R13, R25, 0x1, RZ, 0xc0, !PT ;  /* 0x00000001190d7812 */ /* 0x000fc800078ec0ff */
[----:B------:R-:W-:Y:S01]  /*3350*/  ISETP.NE.U32.AND P0, PT, R13, 0x1, PT ;  /* 0x000000010d00780c */ /* 0x000fe20003f05070 */
[----:B------:R-:W-:-:S03]  /*3360*/  IMAD R13, R12, 0x5, RZ ;  /* 0x000000050c0d7824 */ /* 0x000fc600078e02ff */
[----:B------:R-:W-:Y:S01]  /*3370*/  R2P PR, R25, 0x7e ;  /* 0x0000007e19007804 */ /* 0x000fe20000000000 */
[----:B------:R-:W-:-:S08]  /*3380*/  IMAD.WIDE.U32 R12, R13, 0x4, R10 ;  /* 0x000000040d0c7825 */ /* 0x000fd000078e000a */
[----:B------:R-:W3:Y:S04]  /*3390*/  @!P0 LDG.E R24, desc[UR8][R12.64+0x10] ;  /* 0x000010080c188981 */ /* 0x000ee8000c1e1900 */
[----:B------:R-:W4:Y:S04]  /*33a0*/  @!P0 LDG.E R23, desc[UR8][R12.64] ;  /* 0x000000080c178981 */ /* 0x000f28000c1e1900 */
[----:B------:R-:W2:Y:S04]  /*33b0*/  @P1 LDG.E R26, desc[UR8][R12.64+0x24] ;  /* 0x000024080c1a1981 */ /* 0x000ea8000c1e1900 */
[----:B------:R-:W2:Y:S04]  /*33c0*/  @P2 LDG.E R28, desc[UR8][R12.64+0x38] ;  /* 0x000038080c1c2981 */ /* 0x000ea8000c1e1900 */
[----:B------:R-:W2:Y:S04]  /*33d0*/  @P1 LDG.E R27, desc[UR8][R12.64+0x14] ;  /* 0x000014080c1b1981 */ /* 0x000ea8000c1e1900 */
[----:B------:R-:W2:Y:S01]  /*33e0*/  @P2 LDG.E R29, desc[UR8][R12.64+0x28] ;  /* 0x000028080c1d2981 */ /* 0x000ea2000c1e1900 */
[----:B---3--:R-:W-:-:S03]  /*33f0*/  @!P0 LOP3.LUT R3, R3, R24, RZ, 0x3c, !PT ;  /* 0x0000001803038212 */ /* 0x008fc600078e3cff */
[----:B------:R-:W3:Y:S01]  /*3400*/  @!P0 LDG.E R24, desc[UR8][R12.64+0x8] ;  /* 0x000008080c188981 */ /* 0x000ee2000c1e1900 */
[----:B----4-:R-:W-:-:S03]  /*3410*/  @!P0 LOP3.LUT R8, R8, R23, RZ, 0x3c, !PT ;  /* 0x0000001708088212 */ /* 0x010fc600078e3cff */
[----:B------:R-:W4:Y:S01]  /*3420*/  @!P0 LDG.E R23, desc[UR8][R12.64+0x4] ;  /* 0x000004080c178981 */ /* 0x000f22000c1e1900 */
[----:B--2---:R-:W-:-:S03]  /*3430*/  @P1 LOP3.LUT R3, R3, R26, RZ, 0x3c, !PT ;  /* 0x0000001a03031212 */ /* 0x004fc600078e3cff */
[----:B------:R-:W2:Y:S01]  /*3440*/  @P3 LDG.E R26, desc[UR8][R12.64+0x4c] ;  /* 0x00004c080c1a3981 */ /* 0x000ea2000c1e1900 */
[----:B------:R-:W-:-:S03]  /*3450*/  @P2 LOP3.LUT R3, R3, R28, RZ, 0x3c, !PT ;  /* 0x0000001c03032212 */ /* 0x000fc600078e3cff */
[----:B------:R-:W2:Y:S01]  /*3460*/  @P4 LDG.E R28, desc[UR8][R12.64+0x60] ;  /* 0x000060080c1c4981 */ /* 0x000ea2000c1e1900 */
[----:B---3--:R-:W-:-:S03]  /*3470*/  @!P0 LOP3.LUT R5, R5, R24, RZ, 0x3c, !PT ;  /* 0x0000001805058212 */ /* 0x008fc600078e3cff */
[----:B------:R-:W3:Y:S01]  /*3480*/  @P5 LDG.E R24, desc[UR8][R12.64+0x74] ;  /* 0x000074080c185981 */ /* 0x000ee2000c1e1900 */
[----:B----4-:R-:W-:-:S03]  /*3490*/  @!P0 LOP3.LUT R4, R4, R23, RZ, 0x3c, !PT ;  /* 0x0000001704048212 */ /* 0x010fc600078e3cff */
[----:B------:R-:W4:Y:S01]  /*34a0*/  @!P0 LDG.E R23, desc[UR8][R12.64+0xc] ;  /* 0x00000c080c178981 */ /* 0x000f22000c1e1900 */
[----:B--2---:R-:W-:Y:S02]  /*34b0*/  @P3 LOP3.LUT R3, R3, R26, RZ, 0x3c, !PT ;  /* 0x0000001a03033212 */ /* 0x004fe400078e3cff */
[----:B------:R-:W-:Y:S01]  /*34c0*/  @P1 LOP3.LUT R8, R8, R27, RZ, 0x3c, !PT ;  /* 0x0000001b08081212 */ /* 0x000fe200078e3cff */
[----:B------:R-:W2:Y:S01]  /*34d0*/  @P6 LDG.E R26, desc[UR8][R12.64+0x88] ;  /* 0x000088080c1a6981 */ /* 0x000ea2000c1e1900 */
[----:B------:R-:W-:-:S03]  /*34e0*/  @P4 LOP3.LUT R3, R3, R28, RZ, 0x3c, !PT ;  /* 0x0000001c03034212 */ /* 0x000fc600078e3cff */
[----:B------:R-:W2:Y:S01]  /*34f0*/  @P1 LDG.E R27, desc[UR8][R12.64+0x20] ;  /* 0x000020080c1b1981 */ /* 0x000ea2000c1e1900 */
[----:B---3--:R-:W-:-:S03]  /*3500*/  @P5 LOP3.LUT R3, R3, R24, RZ, 0x3c, !PT ;  /* 0x0000001803035212 */ /* 0x008fc600078e3cff */
[----:B------:R-:W3:Y:S01]  /*3510*/  @P1 LDG.E R24, desc[UR8][R12.64+0x1c] ;  /* 0x00001c080c181981 */ /* 0x000ee2000c1e1900 */
[----:B----4-:R-:W-:-:S03]  /*3520*/  @!P0 LOP3.LUT R2, R2, R23, RZ, 0x3c, !PT ;  /* 0x0000001702028212 */ /* 0x010fc600078e3cff */
        /* <DEDUP_REMOVED lines=42> */
[----:B--2---:R-:W-:-:S07]  /*37d0*/  @P6 LOP3.LUT R2, R2, R27, RZ, 0x3c, !PT ;  /* 0x0000001b02026212 */ /* 0x004fce00078e3cff */
[----:B------:R-:W2:Y:S04]  /*37e0*/  @P0 LDG.E R29, desc[UR8][R12.64+0x8c] ;  /* 0x00008c080c1d0981 */ /* 0x000ea8000c1e1900 */
[----:B------:R-:W2:Y:S04]  /*37f0*/  @P0 LDG.E R27, desc[UR8][R12.64+0x98] ;  /* 0x000098080c1b0981 */ /* 0x000ea8000c1e1900 */
[----:B------:R-:W2:Y:S01]  /*3800*/  @P0 LDG.E R26, desc[UR8][R12.64+0x9c] ;  /* 0x00009c080c1a0981 */ /* 0x000ea2000c1e1900 */
[----:B---3--:R-:W-:-:S03]  /*3810*/  @P6 LOP3.LUT R5, R5, R24, RZ, 0x3c, !PT ;  /* 0x0000001805056212 */ /* 0x008fc600078e3cff */
[----:B------:R-:W3:Y:S01]  /*3820*/  @P0 LDG.E R24, desc[UR8][R12.64+0x94] ;  /* 0x000094080c180981 */ /* 0x000ee2000c1e1900 */
[----:B----4-:R-:W-:-:S03]  /*3830*/  @P6 LOP3.LUT R4, R4, R23, RZ, 0x3c, !PT ;  /* 0x0000001704046212 */ /* 0x010fc600078e3cff */
[----:B------:R-:W4:Y:S01]  /*3840*/  @P0 LDG.E R23, desc[UR8][R12.64+0x90] ;  /* 0x000090080c170981 */ /* 0x000f22000c1e1900 */
[----:B--2---:R-:W-:Y:S02]  /*3850*/  @P0 LOP3.LUT R8, R8, R29, RZ, 0x3c, !PT ;  /* 0x0000001d08080212 */ /* 0x004fe400078e3cff */
[----:B------:R-:W-:Y:S02]  /*3860*/  @P0 LOP3.LUT R2, R2, R27, RZ, 0x3c, !PT ;  /* 0x0000001b02020212 */ /* 0x000fe400078e3cff */
[----:B------:R-:W-:Y:S02]  /*3870*/  @P0 LOP3.LUT R3, R3, R26, RZ, 0x3c, !PT ;  /* 0x0000001a03030212 */ /* 0x000fe400078e3cff */
[----:B---3--:R-:W-:Y:S02]  /*3880*/  @P0 LOP3.LUT R5, R5, R24, RZ, 0x3c, !PT ;  /* 0x0000001805050212 */ /* 0x008fe400078e3cff */
[----:B----4-:R-:W-:Y:S02]  /*3890*/  @P0 LOP3.LUT R4, R4, R23, RZ, 0x3c, !PT ;  /* 0x0000001704040212 */ /* 0x010fe400078e3cff */
[----:B------:R-:W-:-:S13]  /*38a0*/  R2P PR, R25.B1, 0x7f ;  /* 0x0000007f19007804 */ /* 0x000fda0000001000 */
[----:B------:R-:W2:Y:S04]  /*38b0*/  @P0 LDG.E R23, desc[UR8][R12.64+0xa0] ;  /* 0x0000a0080c170981 */ /* 0x000ea8000c1e1900 */
[----:B------:R-:W3:Y:S04]  /*38c0*/  @P0 LDG.E R24, desc[UR8][R12.64+0xb0] ;  /* 0x0000b0080c180981 */ /* 0x000ee8000c1e1900 */
        /* <DEDUP_REMOVED lines=9> */
[----:B--2---:R-:W-:-:S03]  /*3960*/  @P0 LOP3.LUT R4, R4, R23, RZ, 0x3c, !PT ;  /* 0x0000001704040212 */ /* 0x004fc600078e3cff */
[----:B------:R-:W2:Y:S01]  /*3970*/  @P0 LDG.E R23, desc[UR8][R12.64+0xac] ;  /* 0x0000ac080c170981 */ /* 0x000ea2000c1e1900 */
[----:B---3--:R-:W-:-:S03]  /*3980*/  @P0 LOP3.LUT R5, R5, R24, RZ, 0x3c, !PT ;  /* 0x0000001805050212 */ /* 0x008fc600078e3cff */
[----:B------:R-:W3:Y:S01]  /*3990*/  @P4 LDG.E R24, desc[UR8][R12.64+0x100] ;  /* 0x000100080c184981 */ /* 0x000ee2000c1e1900 */
[----:B------:R-:W-:-:S04]  /*39a0*/  @P2 LOP3.LUT R3, R3, R28, RZ, 0x3c, !PT ;  /* 0x0000001c03032212 */ /* 0x000fc800078e3cff */
[----:B----4-:R-:W-:Y:S02]  /*39b0*/  @P3 LOP3.LUT R3, R3, R26, RZ, 0x3c, !PT ;  /* 0x0000001a03033212 */ /* 0x010fe400078e3cff */
[----:B------:R-:W-:Y:S01]  /*39c0*/  @P1 LOP3.LUT R8, R8, R27, RZ, 0x3c, !PT ;  /* 0x0000001b08081212 */ /* 0x000fe200078e3cff */
[----:B------:R-:W4:Y:S04]  /*39d0*/  @P5 LDG.E R26, desc[UR8][R12.64+0x114] ;  /* 0x000114080c1a5981 */ /* 0x000f28000c1e1900 */
[----:B------:R-:W4:Y:S01]  /*39e0*/  @P3 LDG.E R27, desc[UR8][R12.64+0xdc] ;  /* 0x0000dc080c1b3981 */ /* 0x000f22000c1e1900 */
[----:B--2---:R-:W-:-:S03]  /*39f0*/  @P0 LOP3.LUT R2, R2, R23, RZ, 0x3c, !PT ;  /* 0x0000001702020212 */ /* 0x004fc600078e3cff */
[----:B------:R-:W2:Y:S01]  /*3a00*/  @P1 LDG.E R23, desc[UR8][R12.64+0xb8] ;  /* 0x0000b8080c171981 */ /* 0x000ea2000c1e1900 */
[----:B------:R-:W-:Y:S02]  /*3a10*/  LOP3.LUT P0, RZ, R25, 0x8000, RZ, 0xc0, !PT ;  /* 0x0000800019ff7812 */ /* 0x000fe4000780c0ff */
[----:B---3--:R-:W-:Y:S01]  /*3a20*/  @P4 LOP3.LUT R3, R3, R24, RZ, 0x3c, !PT ;  /* 0x0000001803034212 */ /* 0x008fe200078e3cff */
[----:B------:R-:W3:Y:S04]  /*3a30*/  @P2 LDG.E R25, desc[UR8][R12.64+0xc8] ;  /* 0x0000c8080c192981 */ /* 0x000ee8000c1e1900 */
        /* <DEDUP_REMOVED lines=51> */
[----:B------:R-:W-:-:S05]  /*3d70*/  VIADD R21, R21, 0x10 ;  /* 0x0000001015157836 */ /* 0x000fca0000000000 */
[----:B------:R-:W-:Y:S02]  /*3d80*/  ISETP.NE.AND P1, PT, R21, 0x20, PT ;  /* 0x000000201500780c */ /* 0x000fe40003f25270 */
[----:B------:R-:W-:Y:S02]  /*3d90*/  @P0 LOP3.LUT R3, R3, R26, RZ, 0x3c, !PT ;  /* 0x0000001a03030212 */ /* 0x000fe400078e3cff */
[----:B--2---:R-:W-:Y:S02]  /*3da0*/  @P6 LOP3.LUT R2, R2, R23, RZ, 0x3c, !PT ;  /* 0x0000001702026212 */ /* 0x004fe400078e3cff */
[----:B---3--:R-:W-:Y:S02]  /*3db0*/  @P0 LOP3.LUT R4, R4, R25, RZ, 0x3c, !PT ;  /* 0x0000001904040212 */ /* 0x008fe400078e3cff */
[----:B------:R-:W-:Y:S02]  /*3dc0*/  @P0 LOP3.LUT R2, R2, R27, RZ, 0x3c, !PT ;  /* 0x0000001b02020212 */ /* 0x000fe400078e3cff */
[----:B----4-:R-:W-:-:S03]  /*3dd0*/  @P0 LOP3.LUT R5, R5, R24, RZ, 0x3c, !PT ;  /* 0x0000001805050212 */ /* 0x010fc600078e3cff */
[----:B------:R-:W-:Y:S05]  /*3de0*/  @P1 BRA `(.L_x_18) ;  /* 0xfffffff4004c1947 */ /* 0x000fea000383ffff */
        /* <DEDUP_REMOVED lines=11> */
[----:B-1----:R-:W-:Y:S02]  /*3ea0*/  IMAD.MOV.U32 R8, RZ, RZ, RZ ;  /* 0x000000ffff087224 */ /* 0x002fe400078e00ff */
[----:B------:R-:W-:Y:S02]  /*3eb0*/  IMAD.MOV.U32 R17, RZ, RZ, RZ ;  /* 0x000000ffff117224 */ /* 0x000fe400078e00ff */
[----:B------:R-:W-:Y:S02]  /*3ec0*/  IMAD.U32 R3, RZ, RZ, UR4 ;  /* 0x00000004ff037e24 */ /* 0x000fe4000f8e00ff */
[----:B------:R-:W-:Y:S02]  /*3ed0*/  IMAD.U32 R2, RZ, RZ, UR5 ;  /* 0x00000005ff027e24 */ /* 0x000fe4000f8e00ff */
[----:B------:R-:W-:-:S02]  /*3ee0*/  IMAD.U32 R5, RZ, RZ, UR4 ;  /* 0x00000004ff057e24 */ /* 0x000fc4000f8e00ff */
[----:B------:R-:W-:-:S07]  /*3ef0*/  IMAD.U32 R4, RZ, RZ, UR5 ;  /* 0x00000005ff047e24 */ /* 0x000fce000f8e00ff */
.L_x_21:
[----:B------:R-:W-:-:S06]  /*3f00*/  IMAD R19, R17, 0x4, R16 ;  /* 0x0000000411137824 */ /* 0x000fcc00078e0210 */
[----:B------:R-:W5:Y:S01]  /*3f10*/  LDL R19, [R19+0x4] ;  /* 0x0000040013137983 */ /* 0x000f620000100800 */
[----:B------:R-:W-:Y:S02]  /*3f20*/  IMAD.SHL.U32 R20, R17, 0x20, RZ ;  /* 0x0000002011147824 */ /* 0x000fe400078e00ff */
[----:B------:R-:W-:-:S07]  /*3f30*/  IMAD.MOV.U32 R21, RZ, RZ, RZ ;  /* 0x000000ffff157224 */ /* 0x000fce00078e00ff */
.L_x_20:
        /* <DEDUP_REMOVED lines=8> */
[----:B------:R-:W3:Y:S04]  /*3fc0*/  @!P0 LDG.E R23, desc[UR8][R12.64] ;  /* 0x000000080c178981 */ /* 0x000ee8000c1e1900 */
[----:B------:R-:W4:Y:S04]  /*3fd0*/  @P1 LDG.E R26, desc[UR8][R12.64+0x24] ;  /* 0x000024080c1a1981 */ /* 0x000f28000c1e1900 */
[----:B------:R-:W4:Y:S04]  /*3fe0*/  @P2 LDG.E R28, desc[UR8][R12.64+0x38] ;  /* 0x000038080c1c2981 */ /* 0x000f28000c1e1900 */
[----:B------:R-:W4:Y:S04]  /*3ff0*/  @P1 LDG.E R27, desc[UR8][R12.64+0x14] ;  /* 0x000014080c1b1981 */ /* 0x000f28000c1e1900 */
[----:B------:R-:W4:Y:S01]  /*4000*/  @P2 LDG.E R29, desc[UR8][R12.64+0x28] ;  /* 0x000028080c1d2981 */ /* 0x000f22000c1e1900 */
[----:B--2---:R-:W-:-:S03]  /*4010*/  @!P0 LOP3.LUT R3, R3, R24, RZ, 0x3c, !PT ;  /* 0x0000001803038212 */ /* 0x004fc600078e3cff */
[----:B------:R-:W2:Y:S01]  /*4020*/  @!P0 LDG.E R24, desc[UR8][R12.64+0x8] ;  /* 0x000008080c188981 */ /* 0x000ea2000c1e1900 */
[----:B---3--:R-:W-:-:S03]  /*4030*/  @!P0 LOP3.LUT R8, R8, R23, RZ, 0x3c, !PT ;  /* 0x0000001708088212 */ /* 0x008fc600078e3cff */
[----:B------:R-:W3:Y:S01]  /*4040*/  @!P0 LDG.E R23, desc[UR8][R12.64+0x4] ;  /* 0x000004080c178981 */ /* 0x000ee2000c1e1900 */
[----:B----4-:R-:W-:-:S03]  /*4050*/  @P1 LOP3.LUT R3, R3, R26, RZ, 0x3c, !PT ;  /* 0x0000001a03031212 */ /* 0x010fc600078e3cff */
[----:B------:R-:W4:Y:S01]  /*4060*/  @P3 LDG.E R26, desc[UR8][R12.64+0x4c] ;  /* 0x00004c080c1a3981 */ /* 0x000f22000c1e1900 */
[----:B------:R-:W-:-:S03]  /*4070*/  @P2 LOP3.LUT R3, R3, R28, RZ, 0x3c, !PT ;  /* 0x0000001c03032212 */ /* 0x000fc600078e3cff */
[----:B------:R-:W4:Y:S01]  /*4080*/  @P4 LDG.E R28, desc[UR8][R12.64+0x60] ;  /* 0x000060080c1c4981 */ /* 0x000f22000c1e1900 */
[----:B--2---:R-:W-:-:S03]  /*4090*/  @!P0 LOP3.LUT R5, R5, R24, RZ, 0x3c, !PT ;  /* 0x0000001805058212 */ /* 0x004fc600078e3cff */
[----:B------:R-:W2:Y:S01]  /*40a0*/  @P5 LDG.E R24, desc[UR8][R12.64+0x74] ;  /* 0x000074080c185981 */ /* 0x000ea2000c1e1900 */
[----:B---3--:R-:W-:-:S03]  /*40b0*/  @!P0 LOP3.LUT R4, R4, R23, RZ, 0x3c, !PT ;  /* 0x0000001704048212 */ /* 0x008fc600078e3cff */
[----:B------:R-:W3:Y:S01]  /*40c0*/  @!P0 LDG.E R23, desc[UR8][R12.64+0xc] ;  /* 0x00000c080c178981 */ /* 0x000ee2000c1e1900 */
[----:B----4-:R-:W-:Y:S02]  /*40d0*/  @P3 LOP3.LUT R3, R3, R26, RZ, 0x3c, !PT ;  /* 0x0000001a03033212 */ /* 0x010fe400078e3cff */
[----:B------:R-:W-:Y:S01]  /*40e0*/  @P1 LOP3.LUT R8, R8, R27, RZ, 0x3c, !PT ;  /* 0x0000001b08081212 */ /* 0x000fe200078e3cff */
[----:B------:R-:W4:Y:S01]  /*40f0*/  @P6 LDG.E R26, desc[UR8][R12.64+0x88] ;  /* 0x000088080c1a6981 */ /* 0x000f22000c1e1900 */
[----:B------:R-:W-:-:S03]  /*4100*/  @P4 LOP3.LUT R3, R3, R28, RZ, 0x3c, !PT ;  /* 0x0000001c03034212 */ /* 0x000fc600078e3cff */
[----:B------:R-:W4:Y:S01]  /*4110*/  @P1 LDG.E R27, desc[UR8][R12.64+0x20] ;  /* 0x000020080c1b1981 */ /* 0x000f22000c1e1900 */
[----:B--2---:R-:W-:-:S03]  /*4120*/  @P5 LOP3.LUT R3, R3, R24, RZ, 0x3c, !PT ;  /* 0x0000001803035212 */ /* 0x004fc600078e3cff */
[----:B------:R-:W2:Y:S01]  /*4130*/  @P1 LDG.E R24, desc[UR8][R12.64+0x1c] ;  /* 0x00001c080c181981 */ /* 0x000ea2000c1e1900 */
[----:B---3--:R-:W-:-:S03]  /*4140*/  @!P0 LOP3.LUT R2, R2, R23, RZ, 0x3c, !PT ;  /* 0x0000001702028212 */ /* 0x008fc600078e3cff */
[----:B------:R-:W3:Y:S01]  /*4150*/  @P1 LDG.E R23, desc[UR8][R12.64+0x18] ;  /* 0x000018080c171981 */ /* 0x000ee2000c1e1900 */
[----:B----4-:R-:W-:-:S03]  /*4160*/  @P1 LOP3.LUT R2, R2, R27, RZ, 0x3c, !PT ;  /* 0x0000001b02021212 */ /* 0x010fc600078e3cff */
[----:B------:R-:W4:Y:S01]  /*4170*/  @P2 LDG.E R27, desc[UR8][R12.64+0x34] ;  /* 0x000034080c1b2981 */ /* 0x000f22000c1e1900 */
[----:B--2---:R-:W-:-:S03]  /*4180*/  @P1 LOP3.LUT R5, R5, R24, RZ, 0x3c, !PT ;  /* 0x0000001805051212 */ /* 0x004fc600078e3cff */
[----:B------:R-:W2:Y:S01]  /*4190*/  @P2 LDG.E R24, desc[UR8][R12.64+0x30] ;  /* 0x000030080c182981 */ /* 0x000ea2000c1e1900 */
[----:B---3--:R-:W-:-:S03]  /*41a0*/  @P1 LOP3.LUT R4, R4, R23, RZ, 0x3c, !PT ;  /* 0x0000001704041212 */ /* 0x008fc600078e3cff */
[----:B------:R-:W3:Y:S01]  /*41b0*/  @P2 LDG.E R23, desc[UR8][R12.64+0x2c] ;  /* 0x00002c080c172981 */ /* 0x000ee2000c1e1900 */
[----:B------:R-:W-:-:S03]  /*41c0*/  @P2 LOP3.LUT R8, R8, R29, RZ, 0x3c, !PT ;  /* 0x0000001d08082212 */ /* 0x000fc600078e3cff */
        /* <DEDUP_REMOVED lines=31> */
[----:B------:R-:W-:Y:S02]  /*43c0*/  LOP3.LUT P0, RZ, R25, 0x80, RZ, 0xc0, !PT ;  /* 0x0000008019ff7812 */ /* 0x000fe4000780c0ff */
[----:B------:R-:W-:Y:S02]  /*43d0*/  @P6 LOP3.LUT R3, R3, R26, RZ, 0x3c, !PT ;  /* 0x0000001a03036212 */ /* 0x000fe400078e3cff */
[----:B------:R-:W-:Y:S02]  /*43e0*/  @P6 LOP3.LUT R8, R8, R29, RZ, 0x3c, !PT ;  /* 0x0000001d08086212 */ /* 0x000fe400078e3cff */
[----:B----4-:R-:W-:-:S07]  /*43f0*/  @P6 LOP3.LUT R2, R2, R27, RZ, 0x3c, !PT ;  /* 0x0000001b02026212 */ /* 0x010fce00078e3cff */
[----:B------:R-:W4:Y:S04]  /*4400*/  @P0 LDG.E R29, desc[UR8][R12.64+0x8c] ;  /* 0x00008c080c1d0981 */ /* 0x000f28000c1e1900 */
[----:B------:R-:W4:Y:S04]  /*4410*/  @P0 LDG.E R27, desc[UR8][R12.64+0x98] ;  /* 0x000098080c1b0981 */ /* 0x000f28000c1e1900 */
[----:B------:R-:W4:Y:S01]  /*4420*/  @P0 LDG.E R26, desc[UR8][R12.64+0x9c] ;  /* 0x00009c080c1a0981 */ /* 0x000f22000c1e1900 */
[----:B--2---:R-:W-:-:S03]  /*4430*/  @P6 LOP3.LUT R5, R5, R24, RZ, 0x3c, !PT ;  /* 0x0000001805056212 */ /* 0x004fc600078e3cff */
[----:B------:R-:W2:Y:S01]  /*4440*/  @P0 LDG.E R24, desc[UR8][R12.64+0x94] ;  /* 0x000094080c180981 */ /* 0x000ea2000c1e1900 */
[----:B---3--:R-:W-:-:S03]  /*4450*/  @P6 LOP3.LUT R4, R4, R23, RZ, 0x3c, !PT ;  /* 0x0000001704046212 */ /* 0x008fc600078e3cff */
[----:B------:R-:W3:Y:S01]  /*4460*/  @P0 LDG.E R23, desc[UR8][R12.64+0x90] ;  /* 0x000090080c170981 */ /* 0x000ee2000c1e1900 */
[----:B----4-:R-:W-:Y:S02]  /*4470*/  @P0 LOP3.LUT R8, R8, R29, RZ, 0x3c, !PT ;  /* 0x0000001d08080212 */ /* 0x010fe400078e3cff */
[----:B------:R-:W-:Y:S02]  /*4480*/  @P0 LOP3.LUT R2, R2, R27, RZ, 0x3c, !PT ;  /* 0x0000001b02020212 */ /* 0x000fe400078e3cff */
[----:B------:R-:W-:Y:S02]  /*4490*/  @P0 LOP3.LUT R3, R3, R26, RZ, 0x3c, !PT ;  /* 0x0000001a03030212 */ /* 0x000fe400078e3cff */
[----:B--2---:R-:W-:Y:S02]  /*44a0*/  @P0 LOP3.LUT R5, R5, R24, RZ, 0x3c, !PT ;  /* 0x0000001805050212 */ /* 0x004fe400078e3cff */
[----:B---3--:R-:W-:Y:S02]  /*44b0*/  @P0 LOP3.LUT R4, R4, R23, RZ, 0x3c, !PT ;  /* 0x0000001704040212 */ /* 0x008fe400078e3cff */
        /* <DEDUP_REMOVED lines=96> */
[----:B---3--:R-:W-:Y:S02]  /*4ac0*/  IMAD.MOV.U32 R8, RZ, RZ, RZ ;  /* 0x000000ffff087224 */ /* 0x008fe400078e00ff */
[----:B------:R-:W-:Y:S02]  /*4ad0*/  IMAD.MOV.U32 R17, RZ, RZ, RZ ;  /* 0x000000ffff117224 */ /* 0x000fe400078e00ff */
[----:B------:R-:W-:Y:S02]  /*4ae0*/  IMAD.U32 R3, RZ, RZ, UR4 ;  /* 0x00000004ff037e24 */ /* 0x000fe4000f8e00ff */
[----:B------:R-:W-:Y:S02]  /*4af0*/  IMAD.U32 R2, RZ, RZ, UR5 ;  /* 0x00000005ff027e24 */ /* 0x000fe4000f8e00ff */
[----:B------:R-:W-:-:S02]  /*4b00*/  IMAD.U32 R5, RZ, RZ, UR4 ;  /* 0x00000004ff057e24 */ /* 0x000fc4000f8e00ff */
[----:B------:R-:W-:-:S07]  /*4b10*/  IMAD.U32 R4, RZ, RZ, UR5 ;  /* 0x00000005ff047e24 */ /* 0x000fce000f8e00ff */
.L_x_23:
[----:B------:R-:W-:-:S06]  /*4b20*/  IMAD R19, R17, 0x4, R16 ;  /* 0x0000000411137824 */ /* 0x000fcc00078e0210 */
[----:B------:R-:W5:Y:S01]  /*4b30*/  LDL R19, [R19+0x4] ;  /* 0x0000040013137983 */ /* 0x000f620000100800 */
[----:B------:R-:W-:Y:S02]  /*4b40*/  IMAD.SHL.U32 R20, R17, 0x20, RZ ;  /* 0x0000002011147824 */ /* 0x000fe400078e00ff */
[----:B------:R-:W-:-:S07]  /*4b50*/  IMAD.MOV.U32 R21, RZ, RZ, RZ ;  /* 0x000000ffff157224 */ /* 0x000fce00078e00ff */
.L_x_22:
        /* <DEDUP_REMOVED lines=12> */
[----:B------:R-:W4:Y:S01]  /*4c20*/  @P2 LDG.E R27, desc[UR8][R12.64+0x28] ;  /* 0x000028080c1b2981 */ /* 0x000f22000c1e1900 */
[----:B--2---:R-:W-:-:S03]  /*4c30*/  @!P0 LOP3.LUT R3, R3, R22, RZ, 0x3c, !PT ;  /* 0x0000001603038212 */ /* 0x004fc600078e3cff */
[----:B------:R-:W2:Y:S01]  /*4c40*/  @P4 LDG.E R22, desc[UR8][R12.64+0x60] ;  /* 0x000060080c164981 */ /* 0x000ea2000c1e1900 */
[----:B---3--:R-:W-:-:S03]  /*4c50*/  @P1 LOP3.LUT R3, R3, R26, RZ, 0x3c, !PT ;  /* 0x0000001a03031212 */ /* 0x008fc600078e3cff */
[----:B------:R-:W3:Y:S01]  /*4c60*/  @P5 LDG.E R26, desc[UR8][R12.64+0x74] ;  /* 0x000074080c1a5981 */ /* 0x000ee2000c1e1900 */
[----:B----4-:R-:W-:-:S04]  /*4c70*/  @P2 LOP3.LUT R3, R3, R28, RZ, 0x3c, !PT ;  /* 0x0000001c03032212 */ /* 0x010fc800078e3cff */
[----:B------:R-:W-:Y:S02]  /*4c80*/  @P3 LOP3.LUT R3, R3, R23, RZ, 0x3c, !PT ;  /* 0x0000001703033212 */ /* 0x000fe400078e3cff */
[----:B------:R-:W4:Y:S01]  /*4c90*/  @!P0 LDG.E R23, desc[UR8][R12.64] ;  /* 0x000000080c178981 */ /* 0x000f22000c1e1900 */
[----:B------:R-:W-:-:S03]  /*4ca0*/  @!P0 LOP3.LUT R4, R4, R25, RZ, 0x3c, !PT ;  /* 0x0000001904048212 */ /* 0x000fc600078e3cff */
[----:B------:R-:W3:Y:S01]  /*4cb0*/  @P1 LDG.E R25, desc[UR8][R12.64+0x14] ;  /* 0x000014080c191981 */ /* 0x000ee2000c1e1900 */
[----:B--2---:R-:W-:-:S03]  /*4cc0*/  @P4 LOP3.LUT R3, R3, R22, RZ, 0x3c, !PT ;  /* 0x0000001603034212 */ /* 0x004fc600078e3cff */
[----:B------:R-:W2:Y:S01]  /*4cd0*/  @!P0 LDG.E R22, desc[UR8][R12.64+0x8] ;  /* 0x000008080c168981 */ /* 0x000ea2000c1e1900 */
[----:B----4-:R-:W-:-:S03]  /*4ce0*/  @!P0 LOP3.LUT R8, R8, R23, RZ, 0x3c, !PT ;  /* 0x0000001708088212 */ /* 0x010fc600078e3cff */
[----:B------:R-:W4:Y:S01]  /*4cf0*/  @!P0 LDG.E R23, desc[UR8][R12.64+0xc] ;  /* 0x00000c080c178981 */ /* 0x000f22000c1e1900 */
[----:B---3--:R-:W-:-:S03]  /*4d00*/  @P1 LOP3.LUT R8, R8, R25, RZ, 0x3c, !PT ;  /* 0x0000001908081212 */ /* 0x008fc600078e3cff */
[----:B------:R-:W3:Y:S01]  /*4d10*/  @P1 LDG.E R25, desc[UR8][R12.64+0x20] ;  /* 0x000020080c191981 */ /* 0x000ee2000c1e1900 */
[----:B--2---:R-:W-:-:S03]  /*4d20*/  @!P0 LOP3.LUT R5, R5, R22, RZ, 0x3c, !PT ;  /* 0x0000001605058212 */ /* 0x004fc600078e3cff */
[----:B------:R-:W2:Y:S01]  /*4d30*/  @P1 LDG.E R22, desc[UR8][R12.64+0x1c] ;  /* 0x00001c080c161981 */ /* 0x000ea2000c1e1900 */
[----:B----4-:R-:W-:-:S03]  /*4d40*/  @!P0 LOP3.LUT R2, R2, R23, RZ, 0x3c, !PT ;  /* 0x0000001702028212 */ /* 0x010fc600078e3cff */
[----:B------:R-:W4:Y:S01]  /*4d50*/  @P1 LDG.E R23, desc[UR8][R12.64+0x18] ;  /* 0x000018080c171981 */ /* 0x000f22000c1e1900 */
[----:B---3--:R-:W-:-:S03]  /*4d60*/  @P1 LOP3.LUT R2, R2, R25, RZ, 0x3c, !PT ;  /* 0x0000001902021212 */ /* 0x008fc600078e3cff */
[----:B------:R-:W3:Y:S01]  /*4d70*/  @P2 LDG.E R25, desc[UR8][R12.64+0x34] ;  /* 0x000034080c192981 */ /* 0x000ee2000c1e1900 */
[----:B--2---:R-:W-:-:S03]  /*4d80*/  @P1 LOP3.LUT R5, R5, R22, RZ, 0x3c, !PT ;  /* 0x0000001605051212 */ /* 0x004fc600078e3cff */
[----:B------:R-:W2:Y:S01]  /*4d90*/  @P2 LDG.E R22, desc[UR8][R12.64+0x30] ;  /* 0x000030080c162981 */ /* 0x000ea2000c1e1900 */
[----:B----4-:R-:W-:-:S03]  /*4da0*/  @P1 LOP3.LUT R4, R4, R23, RZ, 0x3c, !PT ;  /* 0x0000001704041212 */ /* 0x010fc600078e3cff */
[----:B------:R-:W4:Y:S01]  /*4db0*/  @P2 LDG.E R23, desc[UR8][R12.64+0x2c] ;  /* 0x00002c080c172981 */ /* 0x000f22000c1e1900 */
[----:B------:R-:W-:Y:S02]  /*4dc0*/  @P2 LOP3.LUT R8, R8, R27, RZ, 0x3c, !PT ;  /* 0x0000001b08082212 */ /* 0x000fe400078e3cff */
[----:B---3--:R-:W-:Y:S01]  /*4dd0*/  @P2 LOP3.LUT R2, R2, R25, RZ, 0x3c, !PT ;  /* 0x0000001902022212 */ /* 0x008fe200078e3cff */
[----:B------:R-:W3:Y:S04]  /*4de0*/  @P3 LDG.E R27, desc[UR8][R12.64+0x3c] ;  /* 0x00003c080c1b3981 */ /* 0x000ee8000c1e1900 */
[----:B------:R-:W3:Y:S01]  /*4df0*/  @P3 LDG.E R25, desc[UR8][R12.64+0x48] ;  /* 0x000048080c193981 */ /* 0x000ee2000c1e1900 */
[----:B--2---:R-:W-:-:S03]  /*4e00*/  @P2 LOP3.LUT R5, R5, R22, RZ, 0x3c, !PT ;  /* 0x0000001605052212 */ /* 0x004fc600078e3cff */
[----:B------:R-:W2:Y:S01]  /*4e10*/  @P3 LDG.E R22, desc[UR8][R12.64+0x44] ;  /* 0x000044080c163981 */ /* 0x000ea2000c1e1900 */
[----:B----4-:R-:W-:-:S03]  /*4e20*/  @P2 LOP3.LUT R4, R4, R23, RZ, 0x3c, !PT ;  /* 0x0000001704042212 */ /* 0x010fc600078e3cff */
[----:B------:R-:W4:Y:S01]  /*4e30*/  @P3 LDG.E R23, desc[UR8][R12.64+0x40] ;  /* 0x000040080c173981 */ /* 0x000f22000c1e1900 */
[----:B---3--:R-:W-:-:S03]  /*4e40*/  @P3 LOP3.LUT R8, R8, R27, RZ, 0x3c, !PT ;  /* 0x0000001b08083212 */ /* 0x008fc600078e3cff */
[----:B------:R-:W3:Y:S01]  /*4e50*/  @P4 LDG.E R27, desc[UR8][R12.64+0x50] ;  /* 0x000050080c1b4981 */ /* 0x000ee2000c1e1900 */
[----:B------:R-:W-:-:S03]  /*4e60*/  @P3 LOP3.LUT R2, R2, R25, RZ, 0x3c, !PT ;  /* 0x0000001902023212 */ /* 0x000fc600078e3cff */
        /* <DEDUP_REMOVED lines=13> */
[----:B------:R-:W-:Y:S02]  /*4f40*/  @P5 LOP3.LUT R3, R3, R26, RZ, 0x3c, !PT ;  /* 0x0000001a03035212 */ /* 0x000fe400078e3cff */
[----:B---3--:R-:W-:Y:S01]  /*4f50*/  @P5 LOP3.LUT R8, R8, R27, RZ, 0x3c, !PT ;  /* 0x0000001b08085212 */ /* 0x008fe200078e3cff */
[----:B------:R-:W3:Y:S01]  /*4f60*/  @P6 LDG.E R26, desc[UR8][R12.64+0x88] ;  /* 0x000088080c1a6981 */ /* 0x000ee2000c1e1900 */
[----:B------:R-:W-:-:S03]  /*4f70*/  @P5 LOP3.LUT R2, R2, R25, RZ, 0x3c, !PT ;  /* 0x0000001902025212 */ /* 0x000fc600078e3cff */
[----:B------:R-:W3:Y:S04]  /*4f80*/  @P6 LDG.E R27, desc[UR8][R12.64+0x78] ;  /* 0x000078080c1b6981 */ /* 0x000ee8000c1e1900 */
[----:B------:R-:W3:Y:S01]  /*4f90*/  @P6 LDG.E R25, desc[UR8][R12.64+0x84] ;  /* 0x000084080c196981 */ /* 0x000ee2000c1e1900 */
[----:B--2---:R-:W-:-:S03]  /*4fa0*/  @P5 LOP3.LUT R5, R5, R22, RZ, 0x3c, !PT ;  /* 0x0000001605055212 */ /* 0x004fc600078e3cff */
[----:B------:R-:W2:Y:S01]  /*4fb0*/  @P6 LDG.E R22, desc[UR8][R12.64+0x80] ;  /* 0x000080080c166981 */ /* 0x000ea2000c1e1900 */
[----:B----4-:R-:W-:-:S03]  /*4fc0*/  @P5 LOP3.LUT R4, R4, R23, RZ, 0x3c, !PT ;  /* 0x0000001704045212 */ /* 0x010fc600078e3cff */
[----:B------:R-:W4:Y:S01]  /*4fd0*/  @P6 LDG.E R23, desc[UR8][R12.64+0x7c] ;  /* 0x00007c080c176981 */ /* 0x000f22000c1e1900 */
[----:B------:R-:W-:Y:S02]  /*4fe0*/  LOP3.LUT P0, RZ, R24, 0x80, RZ, 0xc0, !PT ;  /* 0x0000008018ff7812 */ /* 0x000fe4000780c0ff */
[----:B---3--:R-:W-:Y:S02]  /*4ff0*/  @P6 LOP3.LUT R3, R3, R26, RZ, 0x3c, !PT ;  /* 0x0000001a03036212 */ /* 0x008fe400078e3cff */
[----:B------:R-:W-:Y:S02]  /*5000*/  @P6 LOP3.LUT R8, R8, R27, RZ, 0x3c, !PT ;  /* 0x0000001b08086212 */ /* 0x000fe400078e3cff */
[----:B------:R-:W-:-:S07]  /*5010*/  @P6 LOP3.LUT R2, R2, R25, RZ, 0x3c, !PT ;  /* 0x0000001902026212 */ /* 0x000fce00078e3cff */
[----:B------:R-:W3:Y:S04]  /*5020*/  @P0 LDG.E R27, desc[UR8][R12.64+0x8c] ;  /* 0x00008c080c1b0981 */ /* 0x000ee8000c1e1900 */
[----:B------:R-:W3:Y:S04]  /*5030*/  @P0 LDG.E R25, desc[UR8][R12.64+0x98] ;  /* 0x000098080c190981 */ /* 0x000ee8000c1e1900 */
[----:B------:R-:W3:Y:S01]  /*5040*/  @P0 LDG.E R26, desc[UR8][R12.64+0x9c] ;  /* 0x00009c080c1a0981 */ /* 0x000ee2000c1e1900 */
[----:B--2---:R-:W-:-:S03]  /*5050*/  @P6 LOP3.LUT R5, R5, R22, RZ, 0x3c, !PT ;  /* 0x0000001605056212 */ /* 0x004fc600078e3cff */
[----:B------:R-:W2:Y:S01]  /*5060*/  @P0 LDG.E R22, desc[UR8][R12.64+0x94] ;  /* 0x000094080c160981 */ /* 0x000ea2000c1e1900 */
[----:B----4-:R-:W-:-:S03]  /*5070*/  @P6 LOP3.LUT R4, R4, R23, RZ, 0x3c, !PT ;  /* 0x0000001704046212 */ /* 0x010fc600078e3cff */
[----:B------:R-:W4:Y:S01]  /*5080*/  @P0 LDG.E R23, desc[UR8][R12.64+0x90] ;  /* 0x000090080c170981 */ /* 0x000f22000c1e1900 */
[----:B---3--:R-:W-:Y:S02]  /*5090*/  @P0 LOP3.LUT R8, R8, R27, RZ, 0x3c, !PT ;  /* 0x0000001b08080212 */ /* 0x008fe400078e3cff */
[----:B------:R-:W-:Y:S02]  /*50a0*/  @P0 LOP3.LUT R2, R2, R25, RZ, 0x3c, !PT ;  /* 0x0000001902020212 */ /* 0x000fe400078e3cff */
[----:B------:R-:W-:Y:S02]  /*50b0*/  @P0 LOP3.LUT R3, R3, R26, RZ, 0x3c, !PT ;  /* 0x0000001a03030212 */ /* 0x000fe400078e3cff */
[----:B--2---:R-:W-:Y:S02]  /*50c0*/  @P0 LOP3.LUT R5, R5, R22, RZ, 0x3c, !PT ;  /* 0x0000001605050212 */ /* 0x004fe400078e3cff */
        /* <DEDUP_REMOVED lines=13> */
[----:B--2---:R-:W-:-:S03]  /*51a0*/  @P0 LOP3.LUT R4, R4, R23, RZ, 0x3c, !PT ;  /* 0x0000001704040212 */ /* 0x004fc600078e3cff */
[----:B------:R-:W2:Y:S01]  /*51b0*/  @P2 LDG.E R23, desc[UR8][R12.64+0xc8] ;  /* 0x0000c8080c172981 */ /* 0x000ea2000c1e1900 */
        /* <DEDUP_REMOVED lines=8> */
[----:B------:R-:W-:-:S03]  /*5240*/  @P2 LOP3.LUT R3, R3, R28, RZ, 0x3c, !PT ;  /* 0x0000001c03032212 */ /* 0x000fc600078e3cff */
[----:B------:R-:W3:Y:S01]  /*5250*/  @P4 LDG.E R28, desc[UR8][R12.64+0x100] ;  /* 0x000100080c1c4981 */ /* 0x000ee2000c1e1900 */
[----:B----4-:R-:W-:Y:S02]  /*5260*/  @P0 LOP3.LUT R5, R5, R22, RZ, 0x3c, !PT ;  /* 0x0000001605050212 */ /* 0x010fe400078e3cff */
[----:B------:R-:W-:Y:S01]  /*5270*/  @P3 LOP3.LUT R3, R3, R26, RZ, 0x3c, !PT ;  /* 0x0000001a03033212 */ /* 0x000fe200078e3cff */
[----:B------:R-:W4:Y:S04]  /*5280*/  @P6 LDG.E R22, desc[UR8][R12.64+0x128] ;  /* 0x000128080c166981 */ /* 0x000f28000c1e1900 */
[----:B------:R-:W4:Y:S01]  /*5290*/  @P5 LDG.E R26, desc[UR8][R12.64+0x114] ;  /* 0x000114080c1a5981 */ /* 0x000f22000c1e1900 */
[----:B--2---:R-:W-:Y:S02]  /*52a0*/  @P0 LOP3.LUT R2, R2, R23, RZ, 0x3c, !PT ;  /* 0x0000001702020212 */ /* 0x004fe400078e3cff */
[----:B------:R-:W-:Y:S01]  /*52b0*/  LOP3.LUT P0, RZ, R24, 0x8000, RZ, 0xc0, !PT ;  /* 0x0000800018ff7812 */ /* 0x000fe2000780c0ff */
[----:B------:R-:W2:Y:S04]  /*52c0*/  @P2 LDG.E R23, desc[UR8][R12.64+0xcc] ;  /* 0x0000cc080c172981 */ /* 0x000ea8000c1e1900 */
[----:B------:R-:W2:Y:S01]  /*52d0*/  @P1 LDG.E R24, desc[UR8][R12.64+0xbc] ;  /* 0x0000bc080c181981 */ /* 0x000ea2000c1e1900 */
[----:B---3--:R-:W-:-:S02]  /*52e0*/  @P1 LOP3.LUT R4, R4, R25, RZ, 0x3c, !PT ;  /* 0x0000001904041212 */ /* 0x008fc400078e3cff */
[----:B------:R-:W-:Y:S01]  /*52f0*/  @P1 LOP3.LUT R2, R2, R27, RZ, 0x3c, !PT ;  /* 0x0000001b02021212 */ /* 0x000fe200078e3cff */
[----:B------:R-:W3:Y:S04]  /*5300*/  @P2 LDG.E R25, desc[UR8][R12.64+0xd4] ;  /* 0x0000d4080c192981 */ /* 0x000ee8000c1e1900 */
[----:B------:R-:W3:Y:S01]  /*5310*/  @P3 LDG.E R27, desc[UR8][R12.64+0xe0] ;  /* 0x0000e0080c1b3981 */ /* 0x000ee2000c1e1900 */
[----:B------:R-:W-:-:S04]  /*5320*/  @P4 LOP3.LUT R3, R3, R28, RZ, 0x3c, !PT ;  /* 0x0000001c03034212 */ /* 0x000fc800078e3cff */
[----:B----4-:R-:W-:Y:S02]  /*5330*/  @P5 LOP3.LUT R3, R3, R26, RZ, 0x3c, !PT ;  /* 0x0000001a03035212 */ /* 0x010fe400078e3cff */
[----:B------:R-:W-:Y:S01]  /*5340*/  @P4 LOP3.LUT R8, R8, R29, RZ, 0x3c, !PT ;  /* 0x0000001d08084212 */ /* 0x000fe200078e3cff */
[----:B------:R-:W4:Y:S01]  /*5350*/  @P0 LDG.E R26, desc[UR8][R12.64+0x13c] ;  /* 0x00013c080c1a0981 */ /* 0x000f22000c1e1900 */
[----:B------:R-:W-:-:S03]  /*5360*/  @P6 LOP3.LUT R3, R3, R22, RZ, 0x3c, !PT ;  /* 0x0000001603036212 */ /* 0x000fc600078e3cff */
[----:B------:R-:W4:Y:S04]  /*5370*/  @P3 LDG.E R22, desc[UR8][R12.64+0xe4] ;  /* 0x0000e4080c163981 */ /* 0x000f28000c1e1900 */
[----:B------:R-:W4:Y:S01]  /*5380*/  @P5 LDG.E R29, desc[UR8][R12.64+0x104] ;  /* 0x000104080c1d5981 */ /* 0x000f22000c1e1900 */
[----:B--2---:R-:W-:-:S03]  /*5390*/  @P2 LOP3.LUT R4, R4, R23, RZ, 0x3c, !PT ;  /* 0x0000001704042212 */ /* 0x004fc600078e3cff */
[----:B------:R-:W2:Y:S01]  /*53a0*/  @P3 LDG.E R23, desc[UR8][R12.64+0xe8] ;  /* 0x0000e8080c173981 */ /* 0x000ea2000c1e1900 */
[----:B------:R-:W-:-:S03]  /*53b0*/  @P1 LOP3.LUT R5, R5, R24, RZ, 0x3c, !PT ;  /* 0x0000001805051212 */ /* 0x000fc600078e3cff */
        /* <DEDUP_REMOVED lines=9> */
[----:B------:R-:W-:-:S03]  /*5450*/  @P2 LOP3.LUT R5, R5, R24, RZ, 0x3c, !PT ;  /* 0x0000001805052212 */ /* 0x000fc600078e3cff */
[----:B------:R-:W2:Y:S01]  /*5460*/  @P4 LDG.E R24, desc[UR8][R12.64+0xf8] ;  /* 0x0000f8080c184981 */ /* 0x000ea2000c1e1900 */
[----:B------:R-:W-:-:S03]  /*5470*/  @P3 LOP3.LUT R5, R5, R22, RZ, 0x3c, !PT ;  /* 0x0000001605053212 */ /* 0x000fc600078e3cff */
[----:B------:R-:W2:Y:S01]  /*5480*/  @P5 LDG.E R22, desc[UR8][R12.64+0x10c] ;  /* 0x00010c080c165981 */ /* 0x000ea2000c1e1900 */
[----:B---3--:R-:W-:Y:S02]  /*5490*/  @P4 LOP3.LUT R4, R4, R25, RZ, 0x3c, !PT ;  /* 0x0000001904044212 */ /* 0x008fe400078e3cff */
[----:B------:R-:W-:Y:S01]  /*54a0*/  @P4 LOP3.LUT R2, R2, R27, RZ, 0x3c, !PT ;  /* 0x0000001b02024212 */ /* 0x000fe200078e3cff */
[----:B------:R-:W3:Y:S04]  /*54b0*/  @P5 LDG.E R25, desc[UR8][R12.64+0x110] ;  /* 0x000110080c195981 */ /* 0x000ee8000c1e1900 */
        /* <DEDUP_REMOVED lines=9> */
[----:B---3--:R-:W-:-:S03]  /*5550*/  @P5 LOP3.LUT R2, R2, R25, RZ, 0x3c, !PT ;  /* 0x0000001902025212 */ /* 0x008fc600078e3cff */
[----:B------:R-:W3:Y:S01]  /*5560*/  @P0 LDG.E R25, desc[UR8][R12.64+0x130] ;  /* 0x000130080c190981 */ /* 0x000ee2000c1e1900 */
[----:B------:R-:W-:-:S03]  /*5570*/  @P6 LOP3.LUT R4, R4, R27, RZ, 0x3c, !PT ;  /* 0x0000001b04046212 */ /* 0x000fc600078e3cff */
[----:B------:R-:W3:Y:S01]  /*5580*/  @P0 LDG.E R27, desc[UR8][R12.64+0x138] ;  /* 0x000138080c1b0981 */ /* 0x000ee2000c1e1900 */
[----:B------:R-:W-:-:S05]  /*5590*/  VIADD R21, R21, 0x10 ;  /* 0x0000001015157836 */ /* 0x000fca0000000000 */
[----:B------:R-:W-:Y:S02]  /*55a0*/  ISETP.NE.AND P1, PT, R21, 0x20, PT ;  /* 0x000000201500780c */ /* 0x000fe40003f25270 */
[----:B------:R-:W-:Y:S02]  /*55b0*/  @P0 LOP3.LUT R3, R3, R26, RZ, 0x3c, !PT ;  /* 0x0000001a03030212 */ /* 0x000fe400078e3cff */
[----:B----4-:R-:W-:Y:S02]  /*55c0*/  @P0 LOP3.LUT R8, R8, R29, RZ, 0x3c, !PT ;  /* 0x0000001d08080212 */ /* 0x010fe400078e3cff */
[----:B--2---:R-:W-:Y:S02]  /*55d0*/  @P6 LOP3.LUT R2, R2, R23, RZ, 0x3c, !PT ;  /* 0x0000001702026212 */ /* 0x004fe400078e3cff */
[----:B------:R-:W-:Y:S02]  /*55e0*/  @P6 LOP3.LUT R5, R5, R22, RZ, 0x3c, !PT ;  /* 0x0000001605056212 */ /* 0x000fe400078e3cff */
[----:B---3--:R-:W-:-:S02]  /*55f0*/  @P0 LOP3.LUT R4, R4, R25, RZ, 0x3c, !PT ;  /* 0x0000001904040212 */ /* 0x008fc400078e3cff */
        /* <DEDUP_REMOVED lines=9> */
.L_x_17:
[----:B------:R-:W-:Y:S01]  /*5690*/  ISETP.GT.U32.AND P0, PT, R9, 0x3, PT ;  /* 0x000000030900780c */ /* 0x000fe20003f04070 */
[----:B------:R-:W-:Y:S01]  /*56a0*/  VIADD R7, R7, 0x1 ;  /* 0x0000000107077836 */ /* 0x000fe20000000000 */
[--C-:B------:R-:W-:Y:S02]  /*56b0*/  SHF.R.U64 R9, R9, 0x2, R18.reuse ;  /* 0x0000000209097819 */ /* 0x100fe40000001212 */
[----:B------:R-:W-:Y:S02]  /*56c0*/  ISETP.GT.U32.AND.EX P0, PT, R18, RZ, PT, P0 ;  /* 0x000000ff1200720c */ /* 0x000fe40003f04100 */
[----:B------:R-:W-:-:S11]  /*56d0*/  SHF.R.U32.HI R18, RZ, 0x2, R18 ;  /* 0x00000002ff127819 */ /* 0x000fd60000011612 */
[----:B------:R-:W-:Y:S05]  /*56e0*/  @P0 BRA `(.L_x_24) ;  /* 0xffffffd800d40947 */ /* 0x000fea000383ffff */
.L_x_16:
[----:B------:R-:W5:Y:S01]  /*56f0*/  LDCU UR11, c[0x0][0x388] ;  /* 0x00007100ff0b77ac */ /* 0x000f620008000800 */
[----:B------:R0:W-:Y:S01]  /*5700*/  STL.64 [R1+0x48], RZ ;  /* 0x000048ff01007387 */ /* 0x0001e20000100a00 */
[----:B------:R-:W-:-:S03]  /*5710*/  IMAD.MOV.U32 R7, RZ, RZ, RZ ;  /* 0x000000ffff077224 */ /* 0x000fc600078e00ff */
[----:B------:R0:W-:Y:S04]  /*5720*/  STL [R1+0x50], RZ ;  /* 0x000050ff01007387 */ /* 0x0001e80000100800 */
[----:B------:R0:W-:Y:S01]  /*5730*/  STL.64 [R1+0x58], RZ ;  /* 0x000058ff01007387 */ /* 0x0001e20000100a00 */
[----:B-----5:R-:W-:-:S09]  /*5740*/  UISETP.NE.AND UP0, UPT, UR11, URZ, UPT ;  /* 0x000000ff0b00728c */ /* 0x020fd2000bf05270 */
[----:B0-----:R-:W-:Y:S05]  /*5750*/  BRA.U !UP0, `(.L_x_25) ;  /* 0x00000009082c7547 */ /* 0x001fea000b800000 */
[----:B------:R-:W-:Y:S01]  /*5760*/  UISETP.GE.U32.AND UP0, UPT, UR11, 0x4, UPT ;  /* 0x000000040b00788c */ /* 0x000fe2000bf06070 */
[----:B------:R-:W-:Y:S01]  /*5770*/  IMAD.MOV.U32 R7, RZ, RZ, RZ ;  /* 0x000000ffff077224 */ /* 0x000fe200078e00ff */
[----:B------:R-:W-:-:S07]  /*5780*/  UMOV UR4, URZ ;  /* 0x000000ff00047c82 */ /* 0x000fce0008000000 */
[----:B------:R-:W-:Y:S05]  /*5790*/  BRA.U !UP0, `(.L_x_26) ;  /* 0x0000000108e87547 */ /* 0x000fea000b800000 */
[----:B------:R-:W0:Y:S01]  /*57a0*/  S2UR UR5, SR_CgaCtaId ;  /* 0x00000000000579c3 */ /* 0x000e220000008800 */
[----:B------:R-:W-:Y:S01]  /*57b0*/  UMOV UR4, 0x400 ;  /* 0x0000040000047882 */ /* 0x000fe20000000000 */
[----:B------:R-:W-:Y:S01]  /*57c0*/  IMAD.MOV.U32 R7, RZ, RZ, RZ ;  /* 0x000000ffff077224 */ /* 0x000fe200078e00ff */
[----:B0-----:R-:W-:-:S03]  /*57d0*/  ULEA UR5, UR5, UR4, 0x18 ;  /* 0x0000000405057291 */ /* 0x001fc6000f8ec0ff */
[----:B------:R-:W-:-:S09]  /*57e0*/  UMOV UR4, URZ ;  /* 0x000000ff00047c82 */ /* 0x000fd20008000000 */
.L_x_27:
[----:B------:R-:W-:Y:S01]  /*57f0*/  SHF.R.U32.HI R9, RZ, 0x2, R8 ;  /* 0x00000002ff097819 */ /* 0x000fe20000011608 */
[----:B------:R-:W-:Y:S01]  /*5800*/  ULEA UR7, UR4, UR5, 0x2 ;  /* 0x0000000504077291 */ /* 0x000fe2000f8e10ff */
[----:B------:R-:W-:Y:S01]  /*5810*/  IMAD.SHL.U32 R13, R3, 0x10, RZ ;  /* 0x00000010030d7824 */ /* 0x000fe200078e00ff */
[----:B------:R-:W-:Y:S01]  /*5820*/  SHF.R.U32.HI R19, RZ, 0x2, R4 ;  /* 0x00000002ff137819 */ /* 0x000fe20000011604 */
[----:B------:R-:W-:Y:S01]  /*5830*/  UIADD3 UR4, UPT, UPT, UR4, 0x4, URZ ;  /* 0x0000000404047890 */ /* 0x000fe2000fffe0ff */
[----:B------:R-:W-:Y:S02]  /*5840*/  LOP3.LUT R12, R9, R8, RZ, 0x3c, !PT ;  /* 0x00000008090c7212 */ /* 0x000fe400078e3cff */
[----:B------:R-:W-:Y:S01]  /*5850*/  LOP3.LUT R19, R19, R4, RZ, 0x3c, !PT ;  /* 0x0000000413137212 */ /* 0x000fe200078e3cff */
[----:B------:R-:W-:Y:S01]  /*5860*/  UISETP.NE.AND UP0, UPT, UR4, UR6, UPT ;  /* 0x000000060400728c */ /* 0x000fe2000bf05270 */
[----:B------:R-:W-:Y:S01]  /*5870*/  SHF.R.U32.HI R18, RZ, 0x2, R5 ;  /* 0x00000002ff127819 */ /* 0x000fe20000011605 */
[----:B------:R-:W-:Y:S01]  /*5880*/  IMAD.SHL.U32 R17, R12, 0x2, RZ ;  /* 0x000000020c117824 */ /* 0x000fe200078e00ff */
[----:B-1-34-:R-:W0:Y:S02]  /*5890*/  LDS.128 R8, [UR7] ;  /* 0x00000007ff087984 */ /* 0x01ae240008000c00 */
[----:B------:R-:W-:-:S02]  /*58a0*/  LOP3.LUT R18, R18, R5, RZ, 0x3c, !PT ;  /* 0x0000000512127212 */ /* 0x000fc400078e3cff */
[----:B------:R-:W-:Y:S01]  /*58b0*/  LOP3.LUT R12, R12, R17, R13, 0x96, !PT ;  /* 0x000000110c0c7212 */ /* 0x000fe200078e960d */
[----:B------:R-:W-:-:S03]  /*58c0*/  IMAD.SHL.U32 R13, R19, 0x2, RZ ;  /* 0x00000002130d7824 */ /* 0x000fc600078e00ff */
[----:B------:R-:W-:-:S05]  /*58d0*/  LOP3.LUT R4, R12, R3, RZ, 0x3c, !PT ;  /* 0x000000030c047212 */ /* 0x000fca00078e3cff */
[----:B------:R-:W-:-:S05]  /*58e0*/  IMAD.SHL.U32 R12, R4, 0x10, RZ ;  /* 0x00000010040c7824 */ /* 0x000fca00078e00ff */
[----:B------:R-:W-:Y:S01]  /*58f0*/  LOP3.LUT R13, R19, R13, R12, 0x96, !PT ;  /* 0x0000000d130d7212 */ /* 0x000fe200078e960c */
[----:B------:R-:W-:Y:S01]  /*5900*/  IMAD.SHL.U32 R12, R18, 0x2, RZ ;  /* 0x00000002120c7824 */ /* 0x000fe200078e00ff */
[----:B------:R-:W-:Y:S02]  /*5910*/  SHF.R.U32.HI R19, RZ, 0x2, R2 ;  /* 0x00000002ff137819 */ /* 0x000fe40000011602 */
[----:B------:R-:W-:Y:S02]  /*5920*/  LOP3.LUT R5, R13, R4, RZ, 0x3c, !PT ;  /* 0x000000040d057212 */ /* 0x000fe400078e3cff */
[----:B------:R-:W-:Y:S02]  /*5930*/  LOP3.LUT R19, R19, R2, RZ, 0x3c, !PT ;  /* 0x0000000213137212 */ /* 0x000fe400078e3cff */
[----:B------:R-:W-:Y:S01]  /*5940*/  IADD3 R13, PT, PT, R6, 0x587c5, R4 ;  /* 0x000587c5060d7810 */ /* 0x000fe20007ffe004 */
[----:B------:R-:W-:Y:S02]  /*5950*/  IMAD.SHL.U32 R17, R5, 0x10, RZ ;  /* 0x0000001005117824 */ /* 0x000fe400078e00ff */
[----:B------:R-:W-:Y:S01]  /*5960*/  IMAD.SHL.U32 R21, R19, 0x2, RZ ;  /* 0x0000000213157824 */ /* 0x000fe200078e00ff */
[----:B------:R-:W-:-:S02]  /*5970*/  I2FP.F32.U32 R13, R13 ;  /* 0x0000000d000d7245 */ /* 0x000fc40000201000 */
[----:B------:R-:W-:Y:S01]  /*5980*/  LOP3.LUT R2, R18, R12, R17, 0x96, !PT ;  /* 0x0000000c12027212 */ /* 0x000fe200078e9611 */
[----:B------:R-:W-:Y:S01]  /*5990*/  IMAD.MOV.U32 R12, RZ, RZ, 0x2f800000 ;  /* 0x2f800000ff0c7424 */ /* 0x000fe200078e00ff */
[----:B------:R-:W-:Y:S02]  /*59a0*/  IADD3 R17, PT, PT, R6, 0xb0f8a, R5 ;  /* 0x000b0f8a06117810 */ /* 0x000fe40007ffe005 */
[----:B------:R-:W-:Y:S01]  /*59b0*/  LOP3.LUT R2, R2, R5, RZ, 0x3c, !PT ;  /* 0x0000000502027212 */ /* 0x000fe200078e3cff */
[----:B------:R-:W-:Y:S01]  /*59c0*/  FFMA R13, R13, R12, 1.1641532182693481445e-10 ;  /* 0x2f0000000d0d7423 */ /* 0x000fe2000000000c */
[----:B------:R-:W-:-:S03]  /*59d0*/  I2FP.F32.U32 R17, R17 ;  /* 0x0000001100117245 */ /* 0x000fc60000201000 */
[----:B------:R-:W-:Y:S02]  /*59e0*/  IMAD.SHL.U32 R20, R2, 0x10, RZ ;  /* 0x0000001002147824 */ /* 0x000fe400078e00ff */
[----:B0-----:R-:W-:Y:S01]  /*59f0*/  FADD R18, R13, -R8 ;  /* 0x800000080d127221 */ /* 0x001fe20000000000 */
[----:B------:R-:W-:Y:S01]  /*5a00*/  IMAD.MOV.U32 R8, RZ, RZ, R3 ;  /* 0x000000ffff087224 */ /* 0x000fe200078e0003 */
[C---:B------:R-:W-:Y:S01]  /*5a10*/  IADD3 R13, PT, PT, R6.reuse, 0x10974f, R2 ;  /* 0x0010974f060d7810 */ /* 0x040fe20007ffe002 */
[----:B------:R-:W-:Y:S01]  /*5a20*/  VIADD R6, R6, 0x161f14 ;  /* 0x00161f1406067836 */ /* 0x000fe20000000000 */
[----:B------:R-:W-:Y:S01]  /*5a30*/  LOP3.LUT R21, R19, R21, R20, 0x96, !PT ;  /* 0x0000001513157212 */ /* 0x000fe200078e9614 */
[----:B------:R-:W-:Y:S01]  /*5a40*/  FFMA R20, R17, R12, 1.1641532182693481445e-10 ;  /* 0x2f00000011147423 */ /* 0x000fe2000000000c */
[----:B------:R-:W-:Y:S01]  /*5a50*/  I2FP.F32.U32 R13, R13 ;  /* 0x0000000d000d7245 */ /* 0x000fe20000201000 */
[----:B------:R-:W-:Y:S01]  /*5a60*/  FFMA R7, R18, R18, R7 ;  /* 0x0000001212077223 */ /* 0x000fe20000000007 */
[----:B------:R-:W-:Y:S01]  /*5a70*/  LOP3.LUT R3, R21, R2, RZ, 0x3c, !PT ;  /* 0x0000000215037212 */ /* 0x000fe200078e3cff */
[----:B------:R-:W-:-:S02]  /*5a80*/  FADD R20, R20, -R9 ;  /* 0x8000000914147221 */ /* 0x000fc40000000000 */
[----:B------:R-:W-:Y:S02]  /*5a90*/  FFMA R13, R13, R12, 1.1641532182693481445e-10 ;  /* 0x2f0000000d0d7423 */ /* 0x000fe4000000000c */
[----:B------:R-:W-:Y:S02]  /*5aa0*/  IMAD.IADD R17, R3, 0x1, R6 ;  /* 0x0000000103117824 */ /* 0x000fe400078e0206 */
[----:B------:R-:W-:Y:S01]  /*5ab0*/  FFMA R7, R20, R20, R7 ;  /* 0x0000001414077223 */ /* 0x000fe20000000007 */
[----:B------:R-:W-:Y:S02]  /*5ac0*/  FADD R10, R13, -R10 ;  /* 0x8000000a0d0a7221 */ /* 0x000fe40000000000 */
[----:B------:R-:W-:Y:S02]  /*5ad0*/  I2FP.F32.U32 R17, R17 ;  /* 0x0000001100117245 */ /* 0x000fe40000201000 */
[----:B------:R-:W-:-:S03]  /*5ae0*/  FFMA R7, R10, R10, R7 ;  /* 0x0000000a0a077223 */ /* 0x000fc60000000007 */
[----:B------:R-:W-:-:S04]  /*5af0*/  FFMA R12, R17, R12, 1.1641532182693481445e-10 ;  /* 0x2f000000110c7423 */ /* 0x000fc8000000000c */
[----:B------:R-:W-:-:S04]  /*5b00*/  FADD R12, R12, -R11 ;  /* 0x8000000b0c0c7221 */ /* 0x000fc80000000000 */
[----:B------:R-:W-:Y:S01]  /*5b10*/  FFMA R7, R12, R12, R7 ;  /* 0x0000000c0c077223 */ /* 0x000fe20000000007 */
[----:B------:R-:W-:Y:S06]  /*5b20*/  BRA.U UP0, `(.L_x_27) ;  /* 0xfffffffd00307547 */ /* 0x000fec000b83ffff */
[----:B------:R-:W-:-:S05]  /*5b30*/  UMOV UR4, UR6 ;  /* 0x0000000600047c82 */ /* 0x000fca0008000000 */
.L_x_26:
[----:B------:R-:W-:Y:S01]  /*5b40*/  ULOP3.LUT UP0, UR5, UR11, 0x3, URZ, 0xc0, !UPT ;  /* 0x000000030b057892 */ /* 0x000fe2000f80c0ff */
[----:B------:R-:W-:Y:S02]  /*5b50*/  IMAD.MOV.U32 R12, RZ, RZ, R2 ;  /* 0x000000ffff0c7224 */ /* 0x000fe400078e0002 */
[----:B------:R-:W-:-:S06]  /*5b60*/  IMAD.MOV.U32 R11, RZ, RZ, R5 ;  /* 0x000000ffff0b7224 */ /* 0x000fcc00078e0005 */
[----:B------:R-:W-:Y:S05]  /*5b70*/  BRA.U !UP0, `(.L_x_28) ;  /* 0x0000000508107547 */ /* 0x000fea000b800000 */
[----:B------:R-:W-:Y:S01]  /*5b80*/  UISETP.NE.AND UP0, UPT, UR5, 0x1, UPT ;  /* 0x000000010500788c */ /* 0x000fe2000bf05270 */
[----:B------:R-:W-:Y:S01]  /*5b90*/  IMAD.MOV.U32 R17, RZ, RZ, R3 ;  /* 0x000000ffff117224 */ /* 0x000fe200078e0003 */
[----:B------:R-:W-:Y:S01]  /*5ba0*/  ULOP3.LUT UP1, URZ, UR11, 0x1, URZ, 0xc0, !UPT ;  /* 0x000000010bff7892 */ /* 0x000fe2000f82c0ff */
[----:B------:R-:W-:Y:S02]  /*5bb0*/  IMAD.MOV.U32 R9, RZ, RZ, R2 ;  /* 0x000000ffff097224 */ /* 0x000fe400078e0002 */
[----:B------:R-:W-:Y:S02]  /*5bc0*/  IMAD.MOV.U32 R10, RZ, RZ, R5 ;  /* 0x000000ffff0a7224 */ /* 0x000fe400078e0005 */
[----:B------:R-:W-:Y:S02]  /*5bd0*/  IMAD.MOV.U32 R13, RZ, RZ, R4 ;  /* 0x000000ffff0d7224 */ /* 0x000fe400078e0004 */
[----:B------:R-:W-:Y:S02]  /*5be0*/  IMAD.MOV.U32 R11, RZ, RZ, R3 ;  /* 0x000000ffff0b7224 */ /* 0x000fe400078e0003 */
[----:B------:R-:W-:Y:S01]  /*5bf0*/  IMAD.MOV.U32 R18, RZ, RZ, R8 ;  /* 0x000000ffff127224 */ /* 0x000fe200078e0008 */
[----:B------:R-:W-:Y:S06]  /*5c00*/  BRA.U !UP0, `(.L_x_29) ;  /* 0x0000000108887547 */ /* 0x000fec000b800000 */
[----:B------:R-:W0:Y:S01]  /*5c10*/  S2UR UR7, SR_CgaCtaId ;  /* 0x00000000000779c3 */ /* 0x000e220000008800 */
[----:B------:R-:W-:Y:S01]  /*5c20*/  UMOV UR5, 0x400 ;  /* 0x0000040000057882 */ /* 0x000fe20000000000 */
[----:B------:R-:W-:Y:S01]  /*5c30*/  SHF.R.U32.HI R9, RZ, 0x2, R8 ;  /* 0x00000002ff097819 */ /* 0x000fe20000011608 */
[----:B------:R-:W-:Y:S01]  /*5c40*/  IMAD.MOV.U32 R21, RZ, RZ, 0x2f800000 ;  /* 0x2f800000ff157424 */ /* 0x000fe200078e00ff */
[----:B------:R-:W-:Y:S01]  /*5c50*/  SHF.R.U32.HI R17, RZ, 0x2, R4 ;  /* 0x00000002ff117819 */ /* 0x000fe20000011604 */
[----:B------:R-:W-:Y:S01]  /*5c60*/  IMAD.MOV.U32 R18, RZ, RZ, R5 ;  /* 0x000000ffff127224 */ /* 0x000fe200078e0005 */
[----:B------:R-:W-:Y:S01]  /*5c70*/  LOP3.LUT R9, R9, R8, RZ, 0x3c, !PT ;  /* 0x0000000809097212 */ /* 0x000fe200078e3cff */
[----:B-1-34-:R-:W-:Y:S01]  /*5c80*/  IMAD.SHL.U32 R8, R3, 0x10, RZ ;  /* 0x0000001003087824 */ /* 0x01afe200078e00ff */
[----:B------:R-:W-:-:S03]  /*5c90*/  LOP3.LUT R17, R17, R4, RZ, 0x3c, !PT ;  /* 0x0000000411117212 */ /* 0x000fc600078e3cff */
[----:B------:R-:W-:-:S05]  /*5ca0*/  IMAD.SHL.U32 R10, R9, 0x2, RZ ;  /* 0x00000002090a7824 */ /* 0x000fca00078e00ff */
[----:B------:R-:W-:Y:S01]  /*5cb0*/  LOP3.LUT R8, R9, R10, R8, 0x96, !PT ;  /* 0x0000000a09087212 */ /* 0x000fe200078e9608 */
[----:B------:R-:W-:-:S03]  /*5cc0*/  IMAD.MOV.U32 R10, RZ, RZ, R3 ;  /* 0x000000ffff0a7224 */ /* 0x000fc600078e0003 */
[----:B------:R-:W-:Y:S01]  /*5cd0*/  LOP3.LUT R9, R8, R3, RZ, 0x3c, !PT ;  /* 0x0000000308097212 */ /* 0x000fe200078e3cff */
[----:B------:R-:W-:Y:S01]  /*5ce0*/  IMAD.SHL.U32 R8, R17, 0x2, RZ ;  /* 0x0000000211087824 */ /* 0x000fe200078e00ff */
[----:B0-----:R-:W-:-:S03]  /*5cf0*/  ULEA UR5, UR7, UR5, 0x18 ;  /* 0x0000000507057291 */ /* 0x001fc6000f8ec0ff */
[----:B------:R-:W-:Y:S01]  /*5d00*/  IMAD.SHL.U32 R4, R9, 0x10, RZ ;  /* 0x0000001009047824 */ /* 0x000fe200078e00ff */
[----:B------:R-:W-:-:S04]  /*5d10*/  ULEA UR5, UR4, UR5, 0x2 ;  /* 0x0000000504057291 */ /* 0x000fc8000f8e10ff */
[----:B------:R-:W-:Y:S01]  /*5d20*/  LOP3.LUT R8, R17, R8, R4, 0x96, !PT ;  /* 0x0000000811087212 */ /* 0x000fe200078e9604 */
[----:B------:R-:W-:Y:S01]  /*5d30*/  UIADD3 UR4, UPT, UPT, UR4, 0x2, URZ ;  /* 0x0000000204047890 */ /* 0x000fe2000fffe0ff */
[C---:B------:R-:W-:Y:S01]  /*5d40*/  IADD3 R4, PT, PT, R6.reuse, 0x587c5, R9 ;  /* 0x000587c506047810 */ /* 0x040fe20007ffe009 */
[----:B------:R-:W-:Y:S01]  /*5d50*/  VIADD R6, R6, 0xb0f8a ;  /* 0x000b0f8a06067836 */ /* 0x000fe20000000000 */
[----:B------:R-:W-:Y:S02]  /*5d60*/  LOP3.LUT R17, R8, R9, RZ, 0x3c, !PT ;  /* 0x0000000908117212 */ /* 0x000fe400078e3cff */
[----:B------:R-:W-:Y:S01]  /*5d70*/  I2FP.F32.U32 R4, R4 ;  /* 0x0000000400047245 */ /* 0x000fe20000201000 */
[----:B------:R-:W0:Y:S02]  /*5d80*/  LDS.64 R12, [UR5] ;  /* 0x00000005ff0c7984 */ /* 0x000e240008000a00 */
[----:B------:R-:W-:Y:S02]  /*5d90*/  IMAD.IADD R8, R17, 0x1, R6 ;  /* 0x0000000111087824 */ /* 0x000fe400078e0206 */
[----:B------:R-:W-:-:S03]  /*5da0*/  FFMA R19, R4, R21, 1.1641532182693481445e-10 ;  /* 0x2f00000004137423 */ /* 0x000fc60000000015 */
[----:B------:R-:W-:-:S05]  /*5db0*/  I2FP.F32.U32 R8, R8 ;  /* 0x0000000800087245 */ /* 0x000fca0000201000 */
[----:B------:R-:W-:Y:S01]  /*5dc0*/  FFMA R8, R8, R21, 1.1641532182693481445e-10 ;  /* 0x2f00000008087423 */ /* 0x000fe20000000015 */
[----:B0-----:R-:W-:-:S03]  /*5dd0*/  FADD R12, R19, -R12 ;  /* 0x8000000c130c7221 */ /* 0x001fc60000000000 */
[----:B------:R-:W-:Y:S01]  /*5de0*/  FADD R8, R8, -R13 ;  /* 0x8000000d08087221 */ /* 0x000fe20000000000 */
[----:B------:R-:W-:Y:S02]  /*5df0*/  IMAD.MOV.U32 R13, RZ, RZ, R2 ;  /* 0x000000ffff0d7224 */ /* 0x000fe400078e0002 */
[----:B------:R-:W-:Y:S01]  /*5e00*/  FFMA R7, R12, R12, R7 ;  /* 0x0000000c0c077223 */ /* 0x000fe20000000007 */
[----:B------:R-:W-:-:S03]  /*5e10*/  IMAD.MOV.U32 R12, RZ, RZ, R9 ;  /* 0x000000ffff0c7224 */ /* 0x000fc600078e0009 */
[----:B------:R-:W-:-:S07]  /*5e20*/  FFMA R7, R8, R8, R7 ;  /* 0x0000000808077223 */ /* 0x000fce0000000007 */
.L_x_29:
[----:B-1-34-:R-:W-:Y:S02]  /*5e30*/  IMAD.MOV.U32 R4, RZ, RZ, R2 ;  /* 0x000000ffff047224 */ /* 0x01afe400078e0002 */
[----:B------:R-:W-:Y:S02]  /*5e40*/  IMAD.MOV.U32 R8, RZ, RZ, R5 ;  /* 0x000000ffff087224 */ /* 0x000fe400078e0005 */
[----:B------:R-:W-:Y:S01]  /*5e50*/  IMAD.MOV.U32 R3, RZ, RZ, R17 ;  /* 0x000000ffff037224 */ /* 0x000fe200078e0011 */
[----:B------:R-:W-:Y:S06]  /*5e60*/  BRA.U !UP1, `(.L_x_28) ;  /* 0x0000000109547547 */ /* 0x000fec000b800000 */
[----:B------:R-:W0:Y:S01]  /*5e70*/  S2UR UR7, SR_CgaCtaId ;  /* 0x00000000000779c3 */ /* 0x000e220000008800 */
[----:B------:R-:W-:Y:S01]  /*5e80*/  UMOV UR5, 0x400 ;  /* 0x0000040000057882 */ /* 0x000fe20000000000 */
[----:B------:R-:W-:Y:S01]  /*5e90*/  SHF.R.U32.HI R3, RZ, 0x2, R18 ;  /* 0x00000002ff037819 */ /* 0x000fe20000011612 */
[----:B------:R-:W-:Y:S02]  /*5ea0*/  IMAD.SHL.U32 R2, R17, 0x10, RZ ;  /* 0x0000001011027824 */ /* 0x000fe400078e00ff */
[----:B------:R-:W-:Y:S01]  /*5eb0*/  IMAD.MOV.U32 R11, RZ, RZ, 0x2f800000 ;  /* 0x2f800000ff0b7424 */ /* 0x000fe200078e00ff */
[----:B------:R-:W-:Y:S01]  /*5ec0*/  LOP3.LUT R3, R3, R18, RZ, 0x3c, !PT ;  /* 0x0000001203037212 */ /* 0x000fe200078e3cff */
[----:B------:R-:W-:Y:S02]  /*5ed0*/  IMAD.MOV.U32 R8, RZ, RZ, R13 ;  /* 0x000000ffff087224 */ /* 0x000fe400078e000d */
[----:B------:R-:W-:Y:S02]  /*5ee0*/  IMAD.MOV.U32 R12, RZ, RZ, R17 ;  /* 0x000000ffff0c7224 */ /* 0x000fe400078e0011 */
[----:B------:R-:W-:-:S05]  /*5ef0*/  IMAD.SHL.U32 R4, R3, 0x2, RZ ;  /* 0x0000000203047824 */ /* 0x000fca00078e00ff */
[----:B------:R-:W-:Y:S01]  /*5f00*/  LOP3.LUT R2, R3, R4, R2, 0x96, !PT ;  /* 0x0000000403027212 */ /* 0x000fe200078e9602 */
[----:B------:R-:W-:-:S03]  /*5f10*/  IMAD.MOV.U32 R4, RZ, RZ, R10 ;  /* 0x000000ffff047224 */ /* 0x000fc600078e000a */
[----:B------:R-:W-:Y:S01]  /*5f20*/  LOP3.LUT R3, R2, R17, RZ, 0x3c, !PT ;  /* 0x0000001102037212 */ /* 0x000fe200078e3cff */
[----:B0-----:R-:W-:-:S03]  /*5f30*/  ULEA UR5, UR7, UR5, 0x18 ;  /* 0x0000000507057291 */ /* 0x001fc6000f8ec0ff */
[----:B------:R-:W-:Y:S01]  /*5f40*/  IADD3 R6, PT, PT, R6, 0x587c5, R3 ;  /* 0x000587c506067810 */ /* 0x000fe20007ffe003 */
[----:B------:R-:W-:-:S03]  /*5f50*/  ULEA UR4, UR4, UR5, 0x2 ;  /* 0x0000000504047291 */ /* 0x000fc6000f8e10ff */
[----:B------:R-:W-:-:S05]  /*5f60*/  I2FP.F32.U32 R6, R6 ;  /* 0x0000000600067245 */ /* 0x000fca0000201000 */
[----:B------:R-:W-:Y:S01]  /*5f70*/  FFMA R6, R6, R11, 1.1641532182693481445e-10 ;  /* 0x2f00000006067423 */ /* 0x000fe2000000000b */
[----:B------:R-:W-:Y:S01]  /*5f80*/  IMAD.MOV.U32 R11, RZ, RZ, R9 ;  /* 0x000000ffff0b7224 */ /* 0x000fe200078e0009 */
[----:B------:R-:W0:Y:S02]  /*5f90*/  LDS R5, [UR4] ;  /* 0x00000004ff057984 */ /* 0x000e240008000800 */
[----:B0-----:R-:W-:-:S04]  /*5fa0*/  FADD R6, R6, -R5 ;  /* 0x8000000506067221 */ /* 0x001fc80000000000 */
[----:B------:R-:W-:-:S07]  /*5fb0*/  FFMA R7, R6, R6, R7 ;  /* 0x0000000606077223 */ /* 0x000fce0000000007 */
.L_x_28:
[----:B------:R-:W-:Y:S01]  /*5fc0*/  IMAD.MOV.U32 R10, RZ, RZ, R4 ;  /* 0x000000ffff0a7224 */ /* 0x000fe200078e0004 */
[----:B------:R0:W-:Y:S01]  /*5fd0*/  STL [R1+0x34], R8 ;  /* 0x0000340801007387 */ /* 0x0001e20000100800 */
[----:B------:R-:W-:-:S03]  /*5fe0*/  IMAD.MOV.U32 R13, RZ, RZ, R3 ;  /* 0x000000ffff0d7224 */ /* 0x000fc600078e0003 */
[----:B------:R0:W-:Y:S04]  /*5ff0*/  STL.64 [R1+0x38], R10 ;  /* 0x0000380a01007387 */ /* 0x0001e80000100a00 */
[----:B------:R0:W-:Y:S02]  /*6000*/  STL.64 [R1+0x40], R12 ;  /* 0x0000400c01007387 */ /* 0x0001e40000100a00 */
.L_x_25:
[----:B-1-34-:R-:W1:Y:S01]  /*6010*/  S2R R3, SR_TID.X ;  /* 0x0000000000037919 */ /* 0x01ae620000002100 */
[----:B------:R-:W3:Y:S01]  /*6020*/  S2UR UR5, SR_CgaCtaId ;  /* 0x00000000000579c3 */ /* 0x000ee20000008800 */
[----:B------:R-:W-:Y:S01]  /*6030*/  UMOV UR4, 0x400 ;  /* 0x0000040000047882 */ /* 0x000fe20000000000 */
[----:B------:R-:W-:Y:S01]  /*6040*/  BSSY.RECONVERGENT B0, `(.L_x_30) ;  /* 0x000003c000007945 */ /* 0x000fe20003800200 */
[----:B------:R-:W-:-:S04]  /*6050*/  UIADD3 UR4, UPT, UPT, UR4, 0x3e8, URZ ;  /* 0x000003e804047890 */ /* 0x000fc8000fffe0ff */
[----:B---3--:R-:W-:Y:S01]  /*6060*/  ULEA UR4, UR5, UR4, 0x18 ;  /* 0x0000000405047291 */ /* 0x008fe2000f8ec0ff */
[----:B-1----:R-:W-:-:S05]  /*6070*/  ISETP.NE.AND P0, PT, R3, RZ, PT ;  /* 0x000000ff0300720c */ /* 0x002fca0003f05270 */
[----:B------:R-:W-:-:S05]  /*6080*/  LEA R2, R3, UR4, 0x2 ;  /* 0x0000000403027c11 */ /* 0x000fca000f8e10ff */
[----:B------:R1:W-:Y:S01]  /*6090*/  STS [R2], R7 ;  /* 0x0000000702007388 */ /* 0x0003e20000000800 */
[----:B------:R-:W-:Y:S06]  /*60a0*/  BAR.SYNC.DEFER_BLOCKING 0x0 ;  /* 0x0000000000007b1d */ /* 0x000fec0000010000 */
[----:B------:R-:W-:Y:S05]  /*60b0*/  @P0 BRA `(.L_x_31) ;  /* 0x0000000000d00947 */ /* 0x000fea0003800000 */
[----:B-1----:R-:W1:Y:S01]  /*60c0*/  LDC.64 R2, c[0x0][0x398] ;  /* 0x0000e600ff027b82 */ /* 0x002e620000000a00 */
[----:B--2---:R-:W-:Y:S01]  /*60d0*/  UISETP.GE.U32.AND UP0, UPT, UR10, 0x4, UPT ;  /* 0x000000040a00788c */ /* 0x004fe2000bf06070 */
[----:B------:R-:W-:Y:S02]  /*60e0*/  IMAD.MOV.U32 R4, RZ, RZ, RZ ;  /* 0x000000ffff047224 */ /* 0x000fe400078e00ff */
[----:B-1----:R-:W-:-:S06]  /*60f0*/  IMAD.WIDE.U32 R2, R0, 0x4, R2 ;  /* 0x0000000400027825 */ /* 0x002fcc00078e0002 */
[----:B------:R-:W-:Y:S05]  /*6100*/  BRA.U !UP0, `(.L_x_32) ;  /* 0x0000000108647547 */ /* 0x000fea000b800000 */
[----:B------:R-:W-:Y:S01]  /*6110*/  IMAD.MOV.U32 R4, RZ, RZ, RZ ;  /* 0x000000ffff047224 */ /* 0x000fe200078e00ff */
[----:B------:R-:W-:-:S12]  /*6120*/  ULOP3.LUT UR5, UR10, 0x7fc, URZ, 0xc0, !UPT ;  /* 0x000007fc0a057892 */ /* 0x000fd8000f8ec0ff */
.L_x_33:
[----:B------:R-:W-:-:S05]  /*6130*/  LEA R6, R4, UR4, 0x2 ;  /* 0x0000000404067c11 */ /* 0x000fca000f8e10ff */
[----:B0-----:R-:W0:Y:S04]  /*6140*/  LDS.64 R8, [R6] ;  /* 0x0000000006087984 */ /* 0x001e280000000a00 */
[----:B------:R-:W1:Y:S01]  /*6150*/  LDS.64 R12, [R6+0x8] ;  /* 0x00000800060c7984 */ /* 0x000e620000000a00 */
[----:B0-----:R-:W-:-:S13]  /*6160*/  FSETP.GEU.AND P0, PT, R8, R14, PT ;  /* 0x0000000e0800720b */ /* 0x001fda0003f0e000 */
[----:B------:R-:W-:Y:S02]  /*6170*/  @!P0 IMAD.MOV.U32 R14, RZ, RZ, R8 ;  /* 0x000000ffff0e8224 */ /* 0x000fe400078e0008 */
[----:B------:R-:W-:-:S03]  /*6180*/  @!P0 IMAD.IADD R5, R4, 0x1, R15 ;  /* 0x0000000104058824 */ /* 0x000fc600078e020f */
[----:B------:R-:W-:Y:S02]  /*6190*/  FSETP.GEU.AND P1, PT, R9, R14, PT ;  /* 0x0000000e0900720b */ /* 0x000fe40003f2e000 */
[----:B------:R2:W-:Y:S11]  /*61a0*/  @!P0 STG.E desc[UR8][R2.64], R5 ;  /* 0x0000000502008986 */ /* 0x0005f6000c101908 */
[----:B------:R-:W-:Y:S01]  /*61b0*/  @!P1 IMAD.MOV.U32 R14, RZ, RZ, R9 ;  /* 0x000000ffff0e9224 */ /* 0x000fe200078e0009 */
[----:B------:R-:W-:-:S04]  /*61c0*/  @!P1 IADD3 R7, PT, PT, R4, 0x1, R15 ;  /* 0x0000000104079810 */ /* 0x000fc80007ffe00f */
[----:B-1----:R-:W-:Y:S01]  /*61d0*/  FSETP.GEU.AND P2, PT, R12, R14, PT ;  /* 0x0000000e0c00720b */ /* 0x002fe20003f4e000 */
[----:B------:R2:W-:-:S12]  /*61e0*/  @!P1 STG.E desc[UR8][R2.64], R7 ;  /* 0x0000000702009986 */ /* 0x0005d8000c101908 */
[----:B------:R-:W-:Y:S01]  /*61f0*/  @!P2 IMAD.MOV.U32 R14, RZ, RZ, R12 ;  /* 0x000000ffff0ea224 */ /* 0x000fe200078e000c */
[----:B------:R-:W-:-:S04]  /*6200*/  @!P2 IADD3 R9, PT, PT, R4, 0x2, R15 ;  /* 0x000000020409a810 */ /* 0x000fc80007ffe00f */
[----:B------:R-:W-:Y:S01]  /*6210*/  FSETP.GEU.AND P3, PT, R13, R14, PT ;  /* 0x0000000e0d00720b */ /* 0x000fe20003f6e000 */
[----:B------:R2:W-:-:S12]  /*6220*/  @!P2 STG.E desc[UR8][R2.64], R9 ;  /* 0x000000090200a986 */ /* 0x0005d8000c101908 */
[C---:B------:R-:W-:Y:S01]  /*6230*/  @!P3 IADD3 R11, PT, PT, R4.reuse, 0x3, R15 ;  /* 0x00000003040bb810 */ /* 0x040fe20007ffe00f */
[----:B------:R-:W-:Y:S02]  /*6240*/  VIADD R4, R4, 0x4 ;  /* 0x0000000404047836 */ /* 0x000fe40000000000 */
[----:B------:R-:W-:Y:S02]  /*6250*/  @!P3 IMAD.MOV.U32 R14, RZ, RZ, R13 ;  /* 0x000000ffff0eb224 */ /* 0x000fe400078e000d */
[----:B------:R2:W-:Y:S01]  /*6260*/  @!P3 STG.E desc[UR8][R2.64], R11 ;  /* 0x0000000b0200b986 */ /* 0x0005e2000c101908 */
[----:B------:R-:W-:-:S13]  /*6270*/  ISETP.NE.AND P0, PT, R4, UR5, PT ;  /* 0x0000000504007c0c */ /* 0x000fda000bf05270 */
[----:B--2---:R-:W-:Y:S05]  /*6280*/  @P0 BRA `(.L_x_33) ;  /* 0xfffffffc00a80947 */ /* 0x004fea000383ffff */
[----:B------:R-:W-:-:S07]  /*6290*/  IMAD.U32 R4, RZ, RZ, UR5 ;  /* 0x00000005ff047e24 */ /* 0x000fce000f8e00ff */
.L_x_32:
[----:B------:R-:W-:-:S04]  /*62a0*/  ULOP3.LUT UR5, UR10, 0x3, URZ, 0xc0, !UPT ;  /* 0x000000030a057892 */ /* 0x000fc8000f8ec0ff */
[----:B------:R-:W-:-:S09]  /*62b0*/  UISETP.NE.AND UP0, UPT, UR5, URZ, UPT ;  /* 0x000000ff0500728c */ /* 0x000fd2000bf05270 */
[----:B------:R-:W-:Y:S05]  /*62c0*/  BRA.U !UP0, `(.L_x_31) ;  /* 0x00000001084c7547 */ /* 0x000fea000b800000 */
[----:B------:R-:W-:Y:S01]  /*62d0*/  LEA R6, R4, UR4, 0x2 ;  /* 0x0000000404067c11 */ /* 0x000fe2000f8e10ff */
[----:B------:R-:W-:-:S04]  /*62e0*/  UISETP.NE.AND UP0, UPT, UR5, 0x1, UPT ;  /* 0x000000010500788c */ /* 0x000fc8000bf05270 */
[----:B0-----:R-:W0:Y:S02]  /*62f0*/  LDS.64 R8, [R6] ;  /* 0x0000000006087984 */ /* 0x001e240000000a00 */
[----:B0-----:R-:W-:-:S13]  /*6300*/  FSETP.GEU.AND P0, PT, R8, R14, PT ;  /* 0x0000000e0800720b */ /* 0x001fda0003f0e000 */
[----:B------:R-:W-:Y:S02]  /*6310*/  @!P0 IMAD.IADD R5, R4, 0x1, R15 ;  /* 0x0000000104058824 */ /* 0x000fe400078e020f */
[----:B------:R-:W-:-:S03]  /*6320*/  @!P0 IMAD.MOV.U32 R14, RZ, RZ, R8 ;  /* 0x000000ffff0e8224 */ /* 0x000fc600078e0008 */
[----:B------:R3:W-:Y:S01]  /*6330*/  @!P0 STG.E desc[UR8][R2.64], R5 ;  /* 0x0000000502008986 */ /* 0x0007e2000c101908 */
[----:B------:R-:W-:Y:S05]  /*6340*/  BRA.U !UP0, `(.L_x_31) ;  /* 0x00000001082c7547 */ /* 0x000fea000b800000 */
[----:B------:R-:W-:Y:S01]  /*6350*/  FSETP.GEU.AND P0, PT, R9, R14, PT ;  /* 0x0000000e0900720b */ /* 0x000fe20003f0e000 */
[----:B------:R-:W-:-:S12]  /*6360*/  UISETP.NE.AND UP0, UPT, UR5, 0x2, UPT ;  /* 0x000000020500788c */ /* 0x000fd8000bf05270 */
[----:B---3--:R-:W-:Y:S01]  /*6370*/  @!P0 IADD3 R5, PT, PT, R4, 0x1, R15 ;  /* 0x0000000104058810 */ /* 0x008fe20007ffe00f */
[----:B------:R-:W-:-:S04]  /*6380*/  @!P0 IMAD.MOV.U32 R14, RZ, RZ, R9 ;  /* 0x000000ffff0e8224 */ /* 0x000fc800078e0009 */
[----:B------:R4:W-:Y:S01]  /*6390*/  @!P0 STG.E desc[UR8][R2.64], R5 ;  /* 0x0000000502008986 */ /* 0x0009e2000c101908 */
[----:B------:R-:W-:Y:S05]  /*63a0*/  BRA.U !UP0, `(.L_x_31) ;  /* 0x0000000108147547 */ /* 0x000fea000b800000 */
[----:B------:R-:W0:Y:S02]  /*63b0*/  LDS R7, [R6+0x8] ;  /* 0x0000080006077984 */ /* 0x000e240000000800 */
[----:B0-----:R-:W-:-:S13]  /*63c0*/  FSETP.GEU.AND P0, PT, R7, R14, PT ;  /* 0x0000000e0700720b */ /* 0x001fda0003f0e000 */
[----:B----4-:R-:W-:Y:S01]  /*63d0*/  @!P0 IADD3 R5, PT, PT, R4, 0x2, R15 ;  /* 0x0000000204058810 */ /* 0x010fe20007ffe00f */
[----:B------:R-:W-:-:S04]  /*63e0*/  @!P0 IMAD.MOV.U32 R14, RZ, RZ, R7 ;  /* 0x000000ffff0e8224 */ /* 0x000fc800078e0007 */
[----:B------:R0:W-:Y:S03]  /*63f0*/  @!P0 STG.E desc[UR8][R2.64], R5 ;  /* 0x0000000502008986 */ /* 0x0001e6000c101908 */
.L_x_31:
[----:B--2---:R-:W-:Y:S05]  /*6400*/  BSYNC.RECONVERGENT B0 ;  /* 0x0000000000007941 */ /* 0x004fea0003800200 */
.L_x_30:
[----:B------:R-:W2:Y:S01]  /*6410*/  LDCU UR4, c[0x0][0x38c] ;  /* 0x00007180ff0477ac */ /* 0x000ea20008000800 */
[----:B------:R-:W-:Y:S01]  /*6420*/  VIADD R15, R15, UR10 ;  /* 0x0000000a0f0f7c36 */ /* 0x000fe20008000000 */
[----:B------:R-:W-:Y:S04]  /*6430*/  BAR.SYNC.DEFER_BLOCKING 0x0 ;  /* 0x0000000000007b1d */ /* 0x000fe80000010000 */
[----:B--2---:R-:W-:-:S13]  /*6440*/  ISETP.GE.U32.AND P0, PT, R15, UR4, PT ;  /* 0x000000040f007c0c */ /* 0x004fda000bf06070 */
[----:B------:R-:W-:Y:S05]  /*6450*/  @!P0 BRA `(.L_x_34) ;  /* 0xffffffc800f48947 */ /* 0x000fea000383ffff */
[----:B01-34-:R1:W2:Y:S02]  /*6460*/  F2F.F64.F32 R2, R14 ;  /* 0x0000000e00027310 */ /* 0x01b2a40000201800 */
.L_x_15:
[----:B0-----:R-:W0:Y:S02]  /*6470*/  S2R R4, SR_TID.X ;  /* 0x0000000000047919 */ /* 0x001e240000002100 */
[----:B0-----:R-:W-:-:S13]  /*6480*/  ISETP.NE.AND P0, PT, R4, RZ, PT ;  /* 0x000000ff0400720c */ /* 0x001fda0003f05270 */
[----:B------:R-:W-:Y:S05]  /*6490*/  @P0 EXIT ;  /* 0x000000000000094d */ /* 0x000fea0003800000 */
[----:B------:R-:W0:Y:S01]  /*64a0*/  LDC R6, c[0x0][0x2f8] ;  /* 0x0000be00ff067b82 */ /* 0x000e220000000800 */
[----:B------:R-:W-:Y:S01]  /*64b0*/  MOV R8, 0x0 ;  /* 0x0000000000087802 */ /* 0x000fe20000000f00 */
[----:B--2---:R2:W-:Y:S01]  /*64c0*/  STL.64 [R1+0x68], R2 ;  /* 0x0000680201007387 */ /* 0x0045e20000100a00 */
[----:B------:R-:W3:Y:S03]  /*64d0*/  LDCU.64 UR4, c[0x4][0x48] ;  /* 0x01000900ff0477ac */ /* 0x000ee60008000a00 */
[----:B------:R2:W-:Y:S02]  /*64e0*/  STL [R1+0x60], R0 ;  /* 0x0000600001007387 */ /* 0x0005e40000100800 */
[----:B------:R-:W4:Y:S01]  /*64f0*/  LDC.64 R8, c[0x4][R8] ;  /* 0x0100000008087b82 */ /* 0x000f220000000a00 */
[----:B---3--:R-:W-:Y:S02]  /*6500*/  IMAD.U32 R4, RZ, RZ, UR4 ;  /* 0x00000004ff047e24 */ /* 0x008fe4000f8e00ff */
[----:B------:R-:W-:Y:S01]  /*6510*/  IMAD.U32 R5, RZ, RZ, UR5 ;  /* 0x00000005ff057e24 */ /* 0x000fe2000f8e00ff */
[----:B0-----:R-:W-:-:S04]  /*6520*/  IADD3 R6, P0, P1, R1, 0x60, R6 ;  /* 0x0000006001067810 */ /* 0x001fc8000791e006 */
[----:B--2---:R-:W-:-:S09]  /*6530*/  IADD3.X R7, PT, PT, RZ, UR12, RZ, P0, P1 ;  /* 0x0000000cff077c10 */ /* 0x004fd200087e24ff */
[----:B------:R-:W-:-:S07]  /*6540*/  LEPC R20, `(.L_x_35) ;  /* 0x000000001014794e */ /* 0x000fce0000000000 */
[----:B-1--4-:R-:W-:Y:S05]  /*6550*/  CALL.ABS.NOINC R8 ;  /* 0x0000000008007343 */ /* 0x012fea0003c00000 */
.L_x_35:
[----:B------:R-:W-:Y:S05]  /*6560*/  EXIT ;  /* 0x000000000000794d */ /* 0x000fea0003800000 */
.L_x_36:
[----:B------:R-:W-:-:S00]  /*6570*/  BRA `(.L_x_36) ;  /* 0xfffffffc00fc7947 */ /* 0x000fc0000383ffff */
[----:B------:R-:W-:-:S00]  /*6580*/  NOP ;  /* 0x0000000000007918 */ /* 0x000fc00000000000 */
[----:B------:R-:W-:-:S00]  /*6590*/  NOP ;  /* 0x0000000000007918 */ /* 0x000fc00000000000 */
[----:B------:R-:W-:-:S00]  /*65a0*/  NOP ;  /* 0x0000000000007918 */ /* 0x000fc00000000000 */
[----:B------:R-:W-:-:S00]  /*65b0*/  NOP ;  /* 0x0000000000007918 */ /* 0x000fc00000000000 */
[----:B------:R-:W-:-:S00]  /*65c0*/  NOP ;  /* 0x0000000000007918 */ /* 0x000fc00000000000 */
[----:B------:R-:W-:-:S00]  /*65d0*/  NOP ;  /* 0x0000000000007918 */ /* 0x000fc00000000000 */
[----:B------:R-:W-:-:S00]  /*65e0*/  NOP ;  /* 0x0000000000007918 */ /* 0x000fc00000000000 */
[----:B------:R-:W-:-:S00]  /*65f0*/  NOP ;  /* 0x0000000000007918 */ /* 0x000fc00000000000 */
.L_x_37:


//--------------------- .nv.global.init           --------------------------
	.section	.nv.global.init,"aw",@progbits
	.align	4
.nv.global.init:
	.type		mrg32k3aM1SubSeq,@object
	.size		mrg32k3aM1SubSeq,(mrg32k3aM2SubSeq - mrg32k3aM1SubSeq)
mrg32k3aM1SubSeq:
        /*0000*/ 	.byte	0x0b, 0xcc, 0xee, 0x04, 0x73, 0x29, 0x8b, 0x6f, 0xf6, 0x53, 0x03, 0xf6, 0x23, 0xf6, 0xea, 0xda
        /* <DEDUP_REMOVED lines=125> */
	.type		mrg32k3aM2SubSeq,@object
	.size		mrg32k3aM2SubSeq,(mrg32k3aM1 - mrg32k3aM2SubSeq)
mrg32k3aM2SubSeq:
        /* <DEDUP_REMOVED lines=126> */
	.type		mrg32k3aM1,@object
	.size		mrg32k3aM1,(mrg32k3aM1Seq - mrg32k3aM1)
mrg32k3aM1:
        /* <DEDUP_REMOVED lines=144> */
	.type		mrg32k3aM1Seq,@object
	.size		mrg32k3aM1Seq,(mrg32k3aM2 - mrg32k3aM1Seq)
mrg32k3aM1Seq:
        /* <DEDUP_REMOVED lines=144> */
	.type		mrg32k3aM2,@object
	.size		mrg32k3aM2,(mrg32k3aM2Seq - mrg32k3aM2)
mrg32k3aM2:
        /* <DEDUP_REMOVED lines=144> */
	.type		mrg32k3aM2Seq,@object
	.size		mrg32k3aM2Seq,(precalc_xorwow_matrix - mrg32k3aM2Seq)
mrg32k3aM2Seq:
        /* <DEDUP_REMOVED lines=144> */
	.type		precalc_xorwow_matrix,@object
	.size		precalc_xorwow_matrix,(precalc_xorwow_offset_matrix - precalc_xorwow_matrix)
precalc_xorwow_matrix:
        /* <DEDUP_REMOVED lines=6400> */
	.type		precalc_xorwow_offset_matrix,@object
	.size		precalc_xorwow_offset_matrix,($str - precalc_xorwow_offset_matrix)
precalc_xorwow_offset_matrix:
        /* <DEDUP_REMOVED lines=6400> */
	.type		$str,@object
	.size		$str,(.L_9 - $str)
$str:
        /*353c0*/ 	.byte	0x43, 0x6c, 0x6f, 0x73, 0x65, 0x73, 0x74, 0x20, 0x64, 0x69, 0x73, 0x74, 0x61, 0x6e, 0x63, 0x65
        /*353d0*/ 	.byte	0x20, 0x66, 0x6f, 0x72, 0x20, 0x71, 0x75, 0x65, 0x72, 0x79, 0x20, 0x25, 0x64, 0x3a, 0x20, 0x25
        /*353e0*/ 	.byte	0x66, 0x0a, 0x00
.L_9:


//--------------------- .nv.shared.simple_search  --------------------------
	.section	.nv.shared.simple_search,"aw",@nobits
	.sectionflags	@""
	.align	4
.nv.shared.simple_search:
	.zero		6120


//--------------------- .nv.shared.reserved.0     --------------------------
	.section	.nv.shared.reserved.0,"aw",@nobits
	.weak		__nv_reservedSMEM_offset_0_alias
	.size		__nv_reservedSMEM_offset_0_alias, 0, 64
	.other		__nv_reservedSMEM_offset_0_alias,@"STO_CUDA_RESERVED_SHARED STV_DEFAULT"
__nv_reservedSMEM_offset_0_alias:
	.zero		0
	.zero		64


//--------------------- .nv.constant0.simple_search --------------------------
	.section	.nv.constant0.simple_search,"a",@progbits
	.sectionflags	@""
	.align	4
.nv.constant0.simple_search:
	.zero		928


//--------------------- SYMBOLS --------------------------

	.type		.nv.reservedSmem.offset0,@object
	.size		.nv.reservedSmem.offset0,0x4
	.type		.nv.reservedSmem.cap,@object
	.size		.nv.reservedSmem.cap,0x4
	.type		vprintf,@function
